//
// Generated by NVIDIA NVVM Compiler
//
// Compiler Build ID: CL-36424714
// Cuda compilation tools, release 13.0, V13.0.88
// Based on NVVM 20.0.0
//

.version 9.0
.target sm_100
.address_size 64

	// .globl	_Z18LegalOverlayKerneliiffffiiPKfPf

.visible .entry _Z18LegalOverlayKerneliiffffiiPKfPf(
	.param .u32 _Z18LegalOverlayKerneliiffffiiPKfPf_param_0,
	.param .u32 _Z18LegalOverlayKerneliiffffiiPKfPf_param_1,
	.param .f32 _Z18LegalOverlayKerneliiffffiiPKfPf_param_2,
	.param .f32 _Z18LegalOverlayKerneliiffffiiPKfPf_param_3,
	.param .f32 _Z18LegalOverlayKerneliiffffiiPKfPf_param_4,
	.param .f32 _Z18LegalOverlayKerneliiffffiiPKfPf_param_5,
	.param .u32 _Z18LegalOverlayKerneliiffffiiPKfPf_param_6,
	.param .u32 _Z18LegalOverlayKerneliiffffiiPKfPf_param_7,
	.param .u64 .ptr .align 1 _Z18LegalOverlayKerneliiffffiiPKfPf_param_8,
	.param .u64 .ptr .align 1 _Z18LegalOverlayKerneliiffffiiPKfPf_param_9
)
{
	.reg .pred 	%p<116>;
	.reg .b32 	%r<127>;
	.reg .b32 	%f<692>;
	.reg .b64 	%rd<9>;
	.reg .b64 	%fd<9>;

	ld.param.u32 	%r4, [_Z18LegalOverlayKerneliiffffiiPKfPf_param_0];
	ld.param.u32 	%r7, [_Z18LegalOverlayKerneliiffffiiPKfPf_param_1];
	ld.param.f32 	%f74, [_Z18LegalOverlayKerneliiffffiiPKfPf_param_2];
	ld.param.f32 	%f75, [_Z18LegalOverlayKerneliiffffiiPKfPf_param_3];
	ld.param.f32 	%f76, [_Z18LegalOverlayKerneliiffffiiPKfPf_param_4];
	ld.param.f32 	%f77, [_Z18LegalOverlayKerneliiffffiiPKfPf_param_5];
	ld.param.u32 	%r5, [_Z18LegalOverlayKerneliiffffiiPKfPf_param_6];
	ld.param.u32 	%r6, [_Z18LegalOverlayKerneliiffffiiPKfPf_param_7];
	ld.param.u64 	%rd1, [_Z18LegalOverlayKerneliiffffiiPKfPf_param_8];
	ld.param.u64 	%rd2, [_Z18LegalOverlayKerneliiffffiiPKfPf_param_9];
	mov.u32 	%r9, %ctaid.x;
	mov.u32 	%r10, %ntid.x;
	mov.u32 	%r11, %tid.x;
	mad.lo.s32 	%r1, %r9, %r10, %r11;
	mov.u32 	%r12, %ctaid.y;
	mov.u32 	%r13, %ntid.y;
	mov.u32 	%r14, %tid.y;
	mad.lo.s32 	%r15, %r12, %r13, %r14;
	setp.ge.s32 	%p3, %r1, %r4;
	setp.ge.s32 	%p4, %r15, %r7;
	or.pred  	%p5, %p3, %p4;
	@%p5 bra 	$L__BB0_77;
	mad.lo.s32 	%r16, %r15, %r4, %r1;
	shl.b32 	%r3, %r16, 2;
	div.rn.f32 	%f1, %f74, 0f461C4000;
	abs.f32 	%f2, %f1;
	setp.eq.f32 	%p6, %f1, 0f3F800000;
	mov.f32 	%f679, 0f3F800000;
	@%p6 bra 	$L__BB0_8;
	setp.num.f32 	%p7, %f2, %f2;
	@%p7 bra 	$L__BB0_4;
	mov.f32 	%f135, 0f3E232000;
	add.rn.f32 	%f679, %f1, %f135;
	bra.uni 	$L__BB0_8;
$L__BB0_4:
	setp.neu.f32 	%p8, %f1, 0f00000000;
	setp.neu.f32 	%p9, %f2, 0f7F800000;
	and.pred  	%p10, %p8, %p9;
	@%p10 bra 	$L__BB0_6;
	add.f32 	%f134, %f1, %f1;
	mov.b32 	%r26, %f134;
	and.b32  	%r27, %r26, 2147483647;
	mov.b32 	%f679, %r27;
	bra.uni 	$L__BB0_8;
$L__BB0_6:
	setp.lt.f32 	%p11, %f2, 0f00800000;
	mul.f32 	%f79, %f2, 0f4B800000;
	selp.f32 	%f80, %f79, %f2, %p11;
	mov.b32 	%r17, %f80;
	add.s32 	%r18, %r17, -1060439283;
	and.b32  	%r19, %r18, -8388608;
	sub.s32 	%r20, %r17, %r19;
	mov.b32 	%f81, %r20;
	cvt.rn.f32.s32 	%f82, %r19;
	selp.f32 	%f83, 0fC1C00000, 0f00000000, %p11;
	fma.rn.f32 	%f84, %f82, 0f34000000, %f83;
	add.f32 	%f85, %f81, 0fBF800000;
	add.f32 	%f86, %f81, 0f3F800000;
	rcp.approx.ftz.f32 	%f87, %f86;
	add.f32 	%f88, %f85, %f85;
	mul.f32 	%f89, %f88, %f87;
	mul.f32 	%f90, %f89, %f89;
	neg.f32 	%f91, %f89;
	sub.f32 	%f92, %f85, %f89;
	add.f32 	%f93, %f92, %f92;
	fma.rn.f32 	%f94, %f91, %f85, %f93;
	mul.rn.f32 	%f95, %f87, %f94;
	fma.rn.f32 	%f96, %f90, 0f3A2C32E4, 0f3B52E7DB;
	fma.rn.f32 	%f97, %f96, %f90, 0f3C93BB73;
	fma.rn.f32 	%f98, %f97, %f90, 0f3DF6384F;
	mul.rn.f32 	%f99, %f98, %f90;
	fma.rn.f32 	%f100, %f89, 0f3FB8AA3B, %f84;
	mul.f32 	%f101, %f99, 0f40400000;
	sub.f32 	%f102, %f84, %f100;
	fma.rn.f32 	%f103, %f89, 0f3FB8AA3B, %f102;
	fma.rn.f32 	%f104, %f95, 0f3FB8AA3B, %f103;
	fma.rn.f32 	%f105, %f89, 0f32A55E34, %f104;
	fma.rn.f32 	%f106, %f101, %f95, %f105;
	fma.rn.f32 	%f107, %f99, %f89, %f106;
	add.rn.f32 	%f108, %f100, %f107;
	mov.f32 	%f109, 0f3E232000;
	mul.rn.f32 	%f110, %f108, %f109;
	cvt.rni.f32.f32 	%f111, %f110;
	sub.f32 	%f112, %f110, %f111;
	neg.f32 	%f113, %f110;
	fma.rn.f32 	%f114, %f108, 0f3E232000, %f113;
	neg.f32 	%f115, %f100;
	add.rn.f32 	%f116, %f108, %f115;
	neg.f32 	%f117, %f116;
	add.rn.f32 	%f118, %f107, %f117;
	fma.rn.f32 	%f119, %f118, 0f3E232000, %f114;
	add.f32 	%f120, %f112, %f119;
	setp.gt.f32 	%p12, %f111, 0f00000000;
	selp.b32 	%r21, 0, -2097152000, %p12;
	setp.geu.f32 	%p13, %f1, 0f00000000;
	setp.lt.f32 	%p14, %f110, 0f00000000;
	selp.f32 	%f121, 0f00000000, 0f7F800000, %p14;
	abs.f32 	%f122, %f110;
	setp.gt.f32 	%p15, %f122, 0f43180000;
	cvt.rzi.s32.f32 	%r22, %f111;
	shl.b32 	%r23, %r22, 23;
	sub.s32 	%r24, %r23, %r21;
	mov.b32 	%f123, %r24;
	add.s32 	%r25, %r21, 2130706432;
	mov.b32 	%f124, %r25;
	fma.rn.f32 	%f125, %f120, 0f391FCB8E, 0f3AAF85ED;
	fma.rn.f32 	%f126, %f125, %f120, 0f3C1D9856;
	fma.rn.f32 	%f127, %f126, %f120, 0f3D6357BB;
	fma.rn.f32 	%f128, %f127, %f120, 0f3E75FDEC;
	fma.rn.f32 	%f129, %f128, %f120, 0f3F317218;
	fma.rn.f32 	%f130, %f129, %f120, 0f3F800000;
	mul.f32 	%f131, %f130, %f124;
	mul.f32 	%f132, %f131, %f123;
	selp.f32 	%f679, %f121, %f132, %p15;
	@%p13 bra 	$L__BB0_8;
	mov.f32 	%f679, 0f7FFFFFFF;
$L__BB0_8:
	fma.rn.f32 	%f137, %f679, 0f4196D000, 0f3F560000;
	cvt.f64.f32 	%fd1, %f137;
	mul.f32 	%f138, %f679, 0f41958000;
	cvt.f64.f32 	%fd2, %f138;
	add.f64 	%fd3, %fd2, 0d3FF0000000000000;
	div.rn.f64 	%fd4, %fd1, %fd3;
	cvt.rn.f32.f64 	%f7, %fd4;
	abs.f32 	%f8, %f7;
	setp.eq.f32 	%p16, %f7, 0f3F800000;
	mov.f32 	%f680, 0f3F800000;
	@%p16 bra 	$L__BB0_15;
	setp.num.f32 	%p17, %f8, %f8;
	@%p17 bra 	$L__BB0_11;
	mov.f32 	%f195, 0f429DB000;
	add.rn.f32 	%f680, %f7, %f195;
	bra.uni 	$L__BB0_15;
$L__BB0_11:
	setp.neu.f32 	%p18, %f7, 0f00000000;
	setp.neu.f32 	%p19, %f8, 0f7F800000;
	and.pred  	%p20, %p18, %p19;
	@%p20 bra 	$L__BB0_13;
	add.f32 	%f194, %f7, %f7;
	mov.b32 	%r37, %f194;
	and.b32  	%r38, %r37, 2147483647;
	mov.b32 	%f680, %r38;
	bra.uni 	$L__BB0_15;
$L__BB0_13:
	setp.lt.f32 	%p21, %f8, 0f00800000;
	mul.f32 	%f139, %f8, 0f4B800000;
	selp.f32 	%f140, %f139, %f8, %p21;
	mov.b32 	%r28, %f140;
	add.s32 	%r29, %r28, -1060439283;
	and.b32  	%r30, %r29, -8388608;
	sub.s32 	%r31, %r28, %r30;
	mov.b32 	%f141, %r31;
	cvt.rn.f32.s32 	%f142, %r30;
	selp.f32 	%f143, 0fC1C00000, 0f00000000, %p21;
	fma.rn.f32 	%f144, %f142, 0f34000000, %f143;
	add.f32 	%f145, %f141, 0fBF800000;
	add.f32 	%f146, %f141, 0f3F800000;
	rcp.approx.ftz.f32 	%f147, %f146;
	add.f32 	%f148, %f145, %f145;
	mul.f32 	%f149, %f148, %f147;
	mul.f32 	%f150, %f149, %f149;
	neg.f32 	%f151, %f149;
	sub.f32 	%f152, %f145, %f149;
	add.f32 	%f153, %f152, %f152;
	fma.rn.f32 	%f154, %f151, %f145, %f153;
	mul.rn.f32 	%f155, %f147, %f154;
	fma.rn.f32 	%f156, %f150, 0f3A2C32E4, 0f3B52E7DB;
	fma.rn.f32 	%f157, %f156, %f150, 0f3C93BB73;
	fma.rn.f32 	%f158, %f157, %f150, 0f3DF6384F;
	mul.rn.f32 	%f159, %f158, %f150;
	fma.rn.f32 	%f160, %f149, 0f3FB8AA3B, %f144;
	mul.f32 	%f161, %f159, 0f40400000;
	sub.f32 	%f162, %f144, %f160;
	fma.rn.f32 	%f163, %f149, 0f3FB8AA3B, %f162;
	fma.rn.f32 	%f164, %f155, 0f3FB8AA3B, %f163;
	fma.rn.f32 	%f165, %f149, 0f32A55E34, %f164;
	fma.rn.f32 	%f166, %f161, %f155, %f165;
	fma.rn.f32 	%f167, %f159, %f149, %f166;
	add.rn.f32 	%f168, %f160, %f167;
	mov.f32 	%f169, 0f429DB000;
	mul.rn.f32 	%f170, %f168, %f169;
	cvt.rni.f32.f32 	%f171, %f170;
	sub.f32 	%f172, %f170, %f171;
	neg.f32 	%f173, %f170;
	fma.rn.f32 	%f174, %f168, 0f429DB000, %f173;
	neg.f32 	%f175, %f160;
	add.rn.f32 	%f176, %f168, %f175;
	neg.f32 	%f177, %f176;
	add.rn.f32 	%f178, %f167, %f177;
	fma.rn.f32 	%f179, %f178, 0f429DB000, %f174;
	add.f32 	%f180, %f172, %f179;
	setp.gt.f32 	%p22, %f171, 0f00000000;
	selp.b32 	%r32, 0, -2097152000, %p22;
	setp.geu.f32 	%p23, %f7, 0f00000000;
	setp.lt.f32 	%p24, %f170, 0f00000000;
	selp.f32 	%f181, 0f00000000, 0f7F800000, %p24;
	abs.f32 	%f182, %f170;
	setp.gt.f32 	%p25, %f182, 0f43180000;
	cvt.rzi.s32.f32 	%r33, %f171;
	shl.b32 	%r34, %r33, 23;
	sub.s32 	%r35, %r34, %r32;
	mov.b32 	%f183, %r35;
	add.s32 	%r36, %r32, 2130706432;
	mov.b32 	%f184, %r36;
	fma.rn.f32 	%f185, %f180, 0f391FCB8E, 0f3AAF85ED;
	fma.rn.f32 	%f186, %f185, %f180, 0f3C1D9856;
	fma.rn.f32 	%f187, %f186, %f180, 0f3D6357BB;
	fma.rn.f32 	%f188, %f187, %f180, 0f3E75FDEC;
	fma.rn.f32 	%f189, %f188, %f180, 0f3F317218;
	fma.rn.f32 	%f190, %f189, %f180, 0f3F800000;
	mul.f32 	%f191, %f190, %f184;
	mul.f32 	%f192, %f191, %f183;
	selp.f32 	%f680, %f181, %f192, %p25;
	@%p23 bra 	$L__BB0_15;
	mov.f32 	%f680, 0f7FFFFFFF;
$L__BB0_15:
	div.rn.f32 	%f13, %f75, 0f42C80000;
	div.rn.f32 	%f14, %f76, 0f42C80000;
	div.rn.f32 	%f15, %f77, 0f42C80000;
	cvta.to.global.u64 	%rd3, %rd1;
	mul.wide.s32 	%rd4, %r3, 4;
	add.s64 	%rd5, %rd3, %rd4;
	ld.global.f32 	%f16, [%rd5];
	ld.global.f32 	%f17, [%rd5+4];
	ld.global.f32 	%f18, [%rd5+8];
	ld.global.f32 	%f19, [%rd5+12];
	setp.eq.s32 	%p26, %r6, 0;
	setp.eq.s32 	%p27, %r5, 0;
	or.pred  	%p28, %p27, %p26;
	@%p28 bra 	$L__BB0_73;
	abs.f32 	%f20, %f16;
	setp.eq.f32 	%p31, %f16, 0f3F800000;
	mov.f32 	%f681, 0f3F800000;
	@%p31 bra 	$L__BB0_23;
	setp.num.f32 	%p32, %f20, %f20;
	@%p32 bra 	$L__BB0_19;
	mov.f32 	%f255, 0f3C4FCDAC;
	add.rn.f32 	%f681, %f16, %f255;
	bra.uni 	$L__BB0_23;
$L__BB0_19:
	setp.neu.f32 	%p33, %f16, 0f00000000;
	setp.neu.f32 	%p34, %f20, 0f7F800000;
	and.pred  	%p35, %p33, %p34;
	@%p35 bra 	$L__BB0_21;
	add.f32 	%f254, %f16, %f16;
	mov.b32 	%r48, %f254;
	and.b32  	%r49, %r48, 2147483647;
	mov.b32 	%f681, %r49;
	bra.uni 	$L__BB0_23;
$L__BB0_21:
	setp.lt.f32 	%p36, %f20, 0f00800000;
	mul.f32 	%f199, %f20, 0f4B800000;
	selp.f32 	%f200, %f199, %f20, %p36;
	mov.b32 	%r39, %f200;
	add.s32 	%r40, %r39, -1060439283;
	and.b32  	%r41, %r40, -8388608;
	sub.s32 	%r42, %r39, %r41;
	mov.b32 	%f201, %r42;
	cvt.rn.f32.s32 	%f202, %r41;
	selp.f32 	%f203, 0fC1C00000, 0f00000000, %p36;
	fma.rn.f32 	%f204, %f202, 0f34000000, %f203;
	add.f32 	%f205, %f201, 0fBF800000;
	add.f32 	%f206, %f201, 0f3F800000;
	rcp.approx.ftz.f32 	%f207, %f206;
	add.f32 	%f208, %f205, %f205;
	mul.f32 	%f209, %f208, %f207;
	mul.f32 	%f210, %f209, %f209;
	neg.f32 	%f211, %f209;
	sub.f32 	%f212, %f205, %f209;
	add.f32 	%f213, %f212, %f212;
	fma.rn.f32 	%f214, %f211, %f205, %f213;
	mul.rn.f32 	%f215, %f207, %f214;
	fma.rn.f32 	%f216, %f210, 0f3A2C32E4, 0f3B52E7DB;
	fma.rn.f32 	%f217, %f216, %f210, 0f3C93BB73;
	fma.rn.f32 	%f218, %f217, %f210, 0f3DF6384F;
	mul.rn.f32 	%f219, %f218, %f210;
	fma.rn.f32 	%f220, %f209, 0f3FB8AA3B, %f204;
	mul.f32 	%f221, %f219, 0f40400000;
	sub.f32 	%f222, %f204, %f220;
	fma.rn.f32 	%f223, %f209, 0f3FB8AA3B, %f222;
	fma.rn.f32 	%f224, %f215, 0f3FB8AA3B, %f223;
	fma.rn.f32 	%f225, %f209, 0f32A55E34, %f224;
	fma.rn.f32 	%f226, %f221, %f215, %f225;
	fma.rn.f32 	%f227, %f219, %f209, %f226;
	add.rn.f32 	%f228, %f220, %f227;
	mov.f32 	%f229, 0f3C4FCDAC;
	mul.rn.f32 	%f230, %f228, %f229;
	cvt.rni.f32.f32 	%f231, %f230;
	sub.f32 	%f232, %f230, %f231;
	neg.f32 	%f233, %f230;
	fma.rn.f32 	%f234, %f228, 0f3C4FCDAC, %f233;
	neg.f32 	%f235, %f220;
	add.rn.f32 	%f236, %f228, %f235;
	neg.f32 	%f237, %f236;
	add.rn.f32 	%f238, %f227, %f237;
	fma.rn.f32 	%f239, %f238, 0f3C4FCDAC, %f234;
	add.f32 	%f240, %f232, %f239;
	setp.gt.f32 	%p37, %f231, 0f00000000;
	selp.b32 	%r43, 0, -2097152000, %p37;
	setp.geu.f32 	%p38, %f16, 0f00000000;
	setp.lt.f32 	%p39, %f230, 0f00000000;
	selp.f32 	%f241, 0f00000000, 0f7F800000, %p39;
	abs.f32 	%f242, %f230;
	setp.gt.f32 	%p40, %f242, 0f43180000;
	cvt.rzi.s32.f32 	%r44, %f231;
	shl.b32 	%r45, %r44, 23;
	sub.s32 	%r46, %r45, %r43;
	mov.b32 	%f243, %r46;
	add.s32 	%r47, %r43, 2130706432;
	mov.b32 	%f244, %r47;
	fma.rn.f32 	%f245, %f240, 0f391FCB8E, 0f3AAF85ED;
	fma.rn.f32 	%f246, %f245, %f240, 0f3C1D9856;
	fma.rn.f32 	%f247, %f246, %f240, 0f3D6357BB;
	fma.rn.f32 	%f248, %f247, %f240, 0f3E75FDEC;
	fma.rn.f32 	%f249, %f248, %f240, 0f3F317218;
	fma.rn.f32 	%f250, %f249, %f240, 0f3F800000;
	mul.f32 	%f251, %f250, %f244;
	mul.f32 	%f252, %f251, %f243;
	selp.f32 	%f681, %f241, %f252, %p40;
	@%p38 bra 	$L__BB0_23;
	mov.f32 	%f681, 0f7FFFFFFF;
$L__BB0_23:
	add.f32 	%f257, %f681, 0fBF560000;
	setp.lt.f32 	%p41, %f257, 0f00000000;
	selp.f32 	%f258, 0f00000000, %f257, %p41;
	fma.rn.f32 	%f259, %f681, 0fC1958000, 0f4196D000;
	div.rn.f32 	%f25, %f258, %f259;
	abs.f32 	%f26, %f25;
	setp.eq.f32 	%p42, %f25, 0f3F800000;
	mov.f32 	%f682, 0f3F800000;
	@%p42 bra 	$L__BB0_30;
	setp.num.f32 	%p43, %f26, %f26;
	@%p43 bra 	$L__BB0_26;
	mov.f32 	%f316, 0f40C8E06B;
	add.rn.f32 	%f682, %f25, %f316;
	bra.uni 	$L__BB0_30;
$L__BB0_26:
	setp.neu.f32 	%p44, %f25, 0f00000000;
	setp.neu.f32 	%p45, %f26, 0f7F800000;
	and.pred  	%p46, %p44, %p45;
	@%p46 bra 	$L__BB0_28;
	add.f32 	%f315, %f25, %f25;
	mov.b32 	%r59, %f315;
	and.b32  	%r60, %r59, 2147483647;
	mov.b32 	%f682, %r60;
	bra.uni 	$L__BB0_30;
$L__BB0_28:
	setp.lt.f32 	%p47, %f26, 0f00800000;
	mul.f32 	%f260, %f26, 0f4B800000;
	selp.f32 	%f261, %f260, %f26, %p47;
	mov.b32 	%r50, %f261;
	add.s32 	%r51, %r50, -1060439283;
	and.b32  	%r52, %r51, -8388608;
	sub.s32 	%r53, %r50, %r52;
	mov.b32 	%f262, %r53;
	cvt.rn.f32.s32 	%f263, %r52;
	selp.f32 	%f264, 0fC1C00000, 0f00000000, %p47;
	fma.rn.f32 	%f265, %f263, 0f34000000, %f264;
	add.f32 	%f266, %f262, 0fBF800000;
	add.f32 	%f267, %f262, 0f3F800000;
	rcp.approx.ftz.f32 	%f268, %f267;
	add.f32 	%f269, %f266, %f266;
	mul.f32 	%f270, %f269, %f268;
	mul.f32 	%f271, %f270, %f270;
	neg.f32 	%f272, %f270;
	sub.f32 	%f273, %f266, %f270;
	add.f32 	%f274, %f273, %f273;
	fma.rn.f32 	%f275, %f272, %f266, %f274;
	mul.rn.f32 	%f276, %f268, %f275;
	fma.rn.f32 	%f277, %f271, 0f3A2C32E4, 0f3B52E7DB;
	fma.rn.f32 	%f278, %f277, %f271, 0f3C93BB73;
	fma.rn.f32 	%f279, %f278, %f271, 0f3DF6384F;
	mul.rn.f32 	%f280, %f279, %f271;
	fma.rn.f32 	%f281, %f270, 0f3FB8AA3B, %f265;
	mul.f32 	%f282, %f280, 0f40400000;
	sub.f32 	%f283, %f265, %f281;
	fma.rn.f32 	%f284, %f270, 0f3FB8AA3B, %f283;
	fma.rn.f32 	%f285, %f276, 0f3FB8AA3B, %f284;
	fma.rn.f32 	%f286, %f270, 0f32A55E34, %f285;
	fma.rn.f32 	%f287, %f282, %f276, %f286;
	fma.rn.f32 	%f288, %f280, %f270, %f287;
	add.rn.f32 	%f289, %f281, %f288;
	mov.f32 	%f290, 0f40C8E06B;
	mul.rn.f32 	%f291, %f289, %f290;
	cvt.rni.f32.f32 	%f292, %f291;
	sub.f32 	%f293, %f291, %f292;
	neg.f32 	%f294, %f291;
	fma.rn.f32 	%f295, %f289, 0f40C8E06B, %f294;
	neg.f32 	%f296, %f281;
	add.rn.f32 	%f297, %f289, %f296;
	neg.f32 	%f298, %f297;
	add.rn.f32 	%f299, %f288, %f298;
	fma.rn.f32 	%f300, %f299, 0f40C8E06B, %f295;
	add.f32 	%f301, %f293, %f300;
	setp.gt.f32 	%p48, %f292, 0f00000000;
	selp.b32 	%r54, 0, -2097152000, %p48;
	setp.geu.f32 	%p49, %f25, 0f00000000;
	setp.lt.f32 	%p50, %f291, 0f00000000;
	selp.f32 	%f302, 0f00000000, 0f7F800000, %p50;
	abs.f32 	%f303, %f291;
	setp.gt.f32 	%p51, %f303, 0f43180000;
	cvt.rzi.s32.f32 	%r55, %f292;
	shl.b32 	%r56, %r55, 23;
	sub.s32 	%r57, %r56, %r54;
	mov.b32 	%f304, %r57;
	add.s32 	%r58, %r54, 2130706432;
	mov.b32 	%f305, %r58;
	fma.rn.f32 	%f306, %f301, 0f391FCB8E, 0f3AAF85ED;
	fma.rn.f32 	%f307, %f306, %f301, 0f3C1D9856;
	fma.rn.f32 	%f308, %f307, %f301, 0f3D6357BB;
	fma.rn.f32 	%f309, %f308, %f301, 0f3E75FDEC;
	fma.rn.f32 	%f310, %f309, %f301, 0f3F317218;
	fma.rn.f32 	%f311, %f310, %f301, 0f3F800000;
	mul.f32 	%f312, %f311, %f305;
	mul.f32 	%f313, %f312, %f304;
	selp.f32 	%f682, %f302, %f313, %p51;
	@%p49 bra 	$L__BB0_30;
	mov.f32 	%f682, 0f7FFFFFFF;
$L__BB0_30:
	abs.f32 	%f31, %f17;
	setp.eq.f32 	%p52, %f17, 0f3F800000;
	mov.f32 	%f683, 0f3F800000;
	@%p52 bra 	$L__BB0_37;
	setp.num.f32 	%p53, %f31, %f31;
	@%p53 bra 	$L__BB0_33;
	mov.f32 	%f374, 0f3C4FCDAC;
	add.rn.f32 	%f683, %f17, %f374;
	bra.uni 	$L__BB0_37;
$L__BB0_33:
	setp.neu.f32 	%p54, %f17, 0f00000000;
	setp.neu.f32 	%p55, %f31, 0f7F800000;
	and.pred  	%p56, %p54, %p55;
	@%p56 bra 	$L__BB0_35;
	add.f32 	%f373, %f17, %f17;
	mov.b32 	%r70, %f373;
	and.b32  	%r71, %r70, 2147483647;
	mov.b32 	%f683, %r71;
	bra.uni 	$L__BB0_37;
$L__BB0_35:
	setp.lt.f32 	%p57, %f31, 0f00800000;
	mul.f32 	%f318, %f31, 0f4B800000;
	selp.f32 	%f319, %f318, %f31, %p57;
	mov.b32 	%r61, %f319;
	add.s32 	%r62, %r61, -1060439283;
	and.b32  	%r63, %r62, -8388608;
	sub.s32 	%r64, %r61, %r63;
	mov.b32 	%f320, %r64;
	cvt.rn.f32.s32 	%f321, %r63;
	selp.f32 	%f322, 0fC1C00000, 0f00000000, %p57;
	fma.rn.f32 	%f323, %f321, 0f34000000, %f322;
	add.f32 	%f324, %f320, 0fBF800000;
	add.f32 	%f325, %f320, 0f3F800000;
	rcp.approx.ftz.f32 	%f326, %f325;
	add.f32 	%f327, %f324, %f324;
	mul.f32 	%f328, %f327, %f326;
	mul.f32 	%f329, %f328, %f328;
	neg.f32 	%f330, %f328;
	sub.f32 	%f331, %f324, %f328;
	add.f32 	%f332, %f331, %f331;
	fma.rn.f32 	%f333, %f330, %f324, %f332;
	mul.rn.f32 	%f334, %f326, %f333;
	fma.rn.f32 	%f335, %f329, 0f3A2C32E4, 0f3B52E7DB;
	fma.rn.f32 	%f336, %f335, %f329, 0f3C93BB73;
	fma.rn.f32 	%f337, %f336, %f329, 0f3DF6384F;
	mul.rn.f32 	%f338, %f337, %f329;
	fma.rn.f32 	%f339, %f328, 0f3FB8AA3B, %f323;
	mul.f32 	%f340, %f338, 0f40400000;
	sub.f32 	%f341, %f323, %f339;
	fma.rn.f32 	%f342, %f328, 0f3FB8AA3B, %f341;
	fma.rn.f32 	%f343, %f334, 0f3FB8AA3B, %f342;
	fma.rn.f32 	%f344, %f328, 0f32A55E34, %f343;
	fma.rn.f32 	%f345, %f340, %f334, %f344;
	fma.rn.f32 	%f346, %f338, %f328, %f345;
	add.rn.f32 	%f347, %f339, %f346;
	mov.f32 	%f348, 0f3C4FCDAC;
	mul.rn.f32 	%f349, %f347, %f348;
	cvt.rni.f32.f32 	%f350, %f349;
	sub.f32 	%f351, %f349, %f350;
	neg.f32 	%f352, %f349;
	fma.rn.f32 	%f353, %f347, 0f3C4FCDAC, %f352;
	neg.f32 	%f354, %f339;
	add.rn.f32 	%f355, %f347, %f354;
	neg.f32 	%f356, %f355;
	add.rn.f32 	%f357, %f346, %f356;
	fma.rn.f32 	%f358, %f357, 0f3C4FCDAC, %f353;
	add.f32 	%f359, %f351, %f358;
	setp.gt.f32 	%p58, %f350, 0f00000000;
	selp.b32 	%r65, 0, -2097152000, %p58;
	setp.geu.f32 	%p59, %f17, 0f00000000;
	setp.lt.f32 	%p60, %f349, 0f00000000;
	selp.f32 	%f360, 0f00000000, 0f7F800000, %p60;
	abs.f32 	%f361, %f349;
	setp.gt.f32 	%p61, %f361, 0f43180000;
	cvt.rzi.s32.f32 	%r66, %f350;
	shl.b32 	%r67, %r66, 23;
	sub.s32 	%r68, %r67, %r65;
	mov.b32 	%f362, %r68;
	add.s32 	%r69, %r65, 2130706432;
	mov.b32 	%f363, %r69;
	fma.rn.f32 	%f364, %f359, 0f391FCB8E, 0f3AAF85ED;
	fma.rn.f32 	%f365, %f364, %f359, 0f3C1D9856;
	fma.rn.f32 	%f366, %f365, %f359, 0f3D6357BB;
	fma.rn.f32 	%f367, %f366, %f359, 0f3E75FDEC;
	fma.rn.f32 	%f368, %f367, %f359, 0f3F317218;
	fma.rn.f32 	%f369, %f368, %f359, 0f3F800000;
	mul.f32 	%f370, %f369, %f363;
	mul.f32 	%f371, %f370, %f362;
	selp.f32 	%f683, %f360, %f371, %p61;
	@%p59 bra 	$L__BB0_37;
	mov.f32 	%f683, 0f7FFFFFFF;
$L__BB0_37:
	add.f32 	%f376, %f683, 0fBF560000;
	setp.lt.f32 	%p62, %f376, 0f00000000;
	selp.f32 	%f377, 0f00000000, %f376, %p62;
	fma.rn.f32 	%f378, %f683, 0fC1958000, 0f4196D000;
	div.rn.f32 	%f36, %f377, %f378;
	abs.f32 	%f37, %f36;
	setp.eq.f32 	%p63, %f36, 0f3F800000;
	mov.f32 	%f684, 0f3F800000;
	@%p63 bra 	$L__BB0_44;
	setp.num.f32 	%p64, %f37, %f37;
	@%p64 bra 	$L__BB0_40;
	mov.f32 	%f435, 0f40C8E06B;
	add.rn.f32 	%f684, %f36, %f435;
	bra.uni 	$L__BB0_44;
$L__BB0_40:
	setp.neu.f32 	%p65, %f36, 0f00000000;
	setp.neu.f32 	%p66, %f37, 0f7F800000;
	and.pred  	%p67, %p65, %p66;
	@%p67 bra 	$L__BB0_42;
	add.f32 	%f434, %f36, %f36;
	mov.b32 	%r81, %f434;
	and.b32  	%r82, %r81, 2147483647;
	mov.b32 	%f684, %r82;
	bra.uni 	$L__BB0_44;
$L__BB0_42:
	setp.lt.f32 	%p68, %f37, 0f00800000;
	mul.f32 	%f379, %f37, 0f4B800000;
	selp.f32 	%f380, %f379, %f37, %p68;
	mov.b32 	%r72, %f380;
	add.s32 	%r73, %r72, -1060439283;
	and.b32  	%r74, %r73, -8388608;
	sub.s32 	%r75, %r72, %r74;
	mov.b32 	%f381, %r75;
	cvt.rn.f32.s32 	%f382, %r74;
	selp.f32 	%f383, 0fC1C00000, 0f00000000, %p68;
	fma.rn.f32 	%f384, %f382, 0f34000000, %f383;
	add.f32 	%f385, %f381, 0fBF800000;
	add.f32 	%f386, %f381, 0f3F800000;
	rcp.approx.ftz.f32 	%f387, %f386;
	add.f32 	%f388, %f385, %f385;
	mul.f32 	%f389, %f388, %f387;
	mul.f32 	%f390, %f389, %f389;
	neg.f32 	%f391, %f389;
	sub.f32 	%f392, %f385, %f389;
	add.f32 	%f393, %f392, %f392;
	fma.rn.f32 	%f394, %f391, %f385, %f393;
	mul.rn.f32 	%f395, %f387, %f394;
	fma.rn.f32 	%f396, %f390, 0f3A2C32E4, 0f3B52E7DB;
	fma.rn.f32 	%f397, %f396, %f390, 0f3C93BB73;
	fma.rn.f32 	%f398, %f397, %f390, 0f3DF6384F;
	mul.rn.f32 	%f399, %f398, %f390;
	fma.rn.f32 	%f400, %f389, 0f3FB8AA3B, %f384;
	mul.f32 	%f401, %f399, 0f40400000;
	sub.f32 	%f402, %f384, %f400;
	fma.rn.f32 	%f403, %f389, 0f3FB8AA3B, %f402;
	fma.rn.f32 	%f404, %f395, 0f3FB8AA3B, %f403;
	fma.rn.f32 	%f405, %f389, 0f32A55E34, %f404;
	fma.rn.f32 	%f406, %f401, %f395, %f405;
	fma.rn.f32 	%f407, %f399, %f389, %f406;
	add.rn.f32 	%f408, %f400, %f407;
	mov.f32 	%f409, 0f40C8E06B;
	mul.rn.f32 	%f410, %f408, %f409;
	cvt.rni.f32.f32 	%f411, %f410;
	sub.f32 	%f412, %f410, %f411;
	neg.f32 	%f413, %f410;
	fma.rn.f32 	%f414, %f408, 0f40C8E06B, %f413;
	neg.f32 	%f415, %f400;
	add.rn.f32 	%f416, %f408, %f415;
	neg.f32 	%f417, %f416;
	add.rn.f32 	%f418, %f407, %f417;
	fma.rn.f32 	%f419, %f418, 0f40C8E06B, %f414;
	add.f32 	%f420, %f412, %f419;
	setp.gt.f32 	%p69, %f411, 0f00000000;
	selp.b32 	%r76, 0, -2097152000, %p69;
	setp.geu.f32 	%p70, %f36, 0f00000000;
	setp.lt.f32 	%p71, %f410, 0f00000000;
	selp.f32 	%f421, 0f00000000, 0f7F800000, %p71;
	abs.f32 	%f422, %f410;
	setp.gt.f32 	%p72, %f422, 0f43180000;
	cvt.rzi.s32.f32 	%r77, %f411;
	shl.b32 	%r78, %r77, 23;
	sub.s32 	%r79, %r78, %r76;
	mov.b32 	%f423, %r79;
	add.s32 	%r80, %r76, 2130706432;
	mov.b32 	%f424, %r80;
	fma.rn.f32 	%f425, %f420, 0f391FCB8E, 0f3AAF85ED;
	fma.rn.f32 	%f426, %f425, %f420, 0f3C1D9856;
	fma.rn.f32 	%f427, %f426, %f420, 0f3D6357BB;
	fma.rn.f32 	%f428, %f427, %f420, 0f3E75FDEC;
	fma.rn.f32 	%f429, %f428, %f420, 0f3F317218;
	fma.rn.f32 	%f430, %f429, %f420, 0f3F800000;
	mul.f32 	%f431, %f430, %f424;
	mul.f32 	%f432, %f431, %f423;
	selp.f32 	%f684, %f421, %f432, %p72;
	@%p70 bra 	$L__BB0_44;
	mov.f32 	%f684, 0f7FFFFFFF;
$L__BB0_44:
	abs.f32 	%f42, %f18;
	setp.eq.f32 	%p73, %f18, 0f3F800000;
	mov.f32 	%f685, 0f3F800000;
	@%p73 bra 	$L__BB0_51;
	setp.num.f32 	%p74, %f42, %f42;
	@%p74 bra 	$L__BB0_47;
	mov.f32 	%f493, 0f3C4FCDAC;
	add.rn.f32 	%f685, %f18, %f493;
	bra.uni 	$L__BB0_51;
$L__BB0_47:
	setp.neu.f32 	%p75, %f18, 0f00000000;
	setp.neu.f32 	%p76, %f42, 0f7F800000;
	and.pred  	%p77, %p75, %p76;
	@%p77 bra 	$L__BB0_49;
	add.f32 	%f492, %f18, %f18;
	mov.b32 	%r92, %f492;
	and.b32  	%r93, %r92, 2147483647;
	mov.b32 	%f685, %r93;
	bra.uni 	$L__BB0_51;
$L__BB0_49:
	setp.lt.f32 	%p78, %f42, 0f00800000;
	mul.f32 	%f437, %f42, 0f4B800000;
	selp.f32 	%f438, %f437, %f42, %p78;
	mov.b32 	%r83, %f438;
	add.s32 	%r84, %r83, -1060439283;
	and.b32  	%r85, %r84, -8388608;
	sub.s32 	%r86, %r83, %r85;
	mov.b32 	%f439, %r86;
	cvt.rn.f32.s32 	%f440, %r85;
	selp.f32 	%f441, 0fC1C00000, 0f00000000, %p78;
	fma.rn.f32 	%f442, %f440, 0f34000000, %f441;
	add.f32 	%f443, %f439, 0fBF800000;
	add.f32 	%f444, %f439, 0f3F800000;
	rcp.approx.ftz.f32 	%f445, %f444;
	add.f32 	%f446, %f443, %f443;
	mul.f32 	%f447, %f446, %f445;
	mul.f32 	%f448, %f447, %f447;
	neg.f32 	%f449, %f447;
	sub.f32 	%f450, %f443, %f447;
	add.f32 	%f451, %f450, %f450;
	fma.rn.f32 	%f452, %f449, %f443, %f451;
	mul.rn.f32 	%f453, %f445, %f452;
	fma.rn.f32 	%f454, %f448, 0f3A2C32E4, 0f3B52E7DB;
	fma.rn.f32 	%f455, %f454, %f448, 0f3C93BB73;
	fma.rn.f32 	%f456, %f455, %f448, 0f3DF6384F;
	mul.rn.f32 	%f457, %f456, %f448;
	fma.rn.f32 	%f458, %f447, 0f3FB8AA3B, %f442;
	mul.f32 	%f459, %f457, 0f40400000;
	sub.f32 	%f460, %f442, %f458;
	fma.rn.f32 	%f461, %f447, 0f3FB8AA3B, %f460;
	fma.rn.f32 	%f462, %f453, 0f3FB8AA3B, %f461;
	fma.rn.f32 	%f463, %f447, 0f32A55E34, %f462;
	fma.rn.f32 	%f464, %f459, %f453, %f463;
	fma.rn.f32 	%f465, %f457, %f447, %f464;
	add.rn.f32 	%f466, %f458, %f465;
	mov.f32 	%f467, 0f3C4FCDAC;
	mul.rn.f32 	%f468, %f466, %f467;
	cvt.rni.f32.f32 	%f469, %f468;
	sub.f32 	%f470, %f468, %f469;
	neg.f32 	%f471, %f468;
	fma.rn.f32 	%f472, %f466, 0f3C4FCDAC, %f471;
	neg.f32 	%f473, %f458;
	add.rn.f32 	%f474, %f466, %f473;
	neg.f32 	%f475, %f474;
	add.rn.f32 	%f476, %f465, %f475;
	fma.rn.f32 	%f477, %f476, 0f3C4FCDAC, %f472;
	add.f32 	%f478, %f470, %f477;
	setp.gt.f32 	%p79, %f469, 0f00000000;
	selp.b32 	%r87, 0, -2097152000, %p79;
	setp.geu.f32 	%p80, %f18, 0f00000000;
	setp.lt.f32 	%p81, %f468, 0f00000000;
	selp.f32 	%f479, 0f00000000, 0f7F800000, %p81;
	abs.f32 	%f480, %f468;
	setp.gt.f32 	%p82, %f480, 0f43180000;
	cvt.rzi.s32.f32 	%r88, %f469;
	shl.b32 	%r89, %r88, 23;
	sub.s32 	%r90, %r89, %r87;
	mov.b32 	%f481, %r90;
	add.s32 	%r91, %r87, 2130706432;
	mov.b32 	%f482, %r91;
	fma.rn.f32 	%f483, %f478, 0f391FCB8E, 0f3AAF85ED;
	fma.rn.f32 	%f484, %f483, %f478, 0f3C1D9856;
	fma.rn.f32 	%f485, %f484, %f478, 0f3D6357BB;
	fma.rn.f32 	%f486, %f485, %f478, 0f3E75FDEC;
	fma.rn.f32 	%f487, %f486, %f478, 0f3F317218;
	fma.rn.f32 	%f488, %f487, %f478, 0f3F800000;
	mul.f32 	%f489, %f488, %f482;
	mul.f32 	%f490, %f489, %f481;
	selp.f32 	%f685, %f479, %f490, %p82;
	@%p80 bra 	$L__BB0_51;
	mov.f32 	%f685, 0f7FFFFFFF;
$L__BB0_51:
	add.f32 	%f495, %f685, 0fBF560000;
	setp.lt.f32 	%p83, %f495, 0f00000000;
	selp.f32 	%f496, 0f00000000, %f495, %p83;
	fma.rn.f32 	%f497, %f685, 0fC1958000, 0f4196D000;
	div.rn.f32 	%f47, %f496, %f497;
	abs.f32 	%f48, %f47;
	setp.eq.f32 	%p84, %f47, 0f3F800000;
	mov.f32 	%f686, 0f3F800000;
	@%p84 bra 	$L__BB0_58;
	setp.num.f32 	%p85, %f48, %f48;
	@%p85 bra 	$L__BB0_54;
	mov.f32 	%f554, 0f40C8E06B;
	add.rn.f32 	%f686, %f47, %f554;
	bra.uni 	$L__BB0_58;
$L__BB0_54:
	setp.neu.f32 	%p86, %f47, 0f00000000;
	setp.neu.f32 	%p87, %f48, 0f7F800000;
	and.pred  	%p88, %p86, %p87;
	@%p88 bra 	$L__BB0_56;
	add.f32 	%f553, %f47, %f47;
	mov.b32 	%r103, %f553;
	and.b32  	%r104, %r103, 2147483647;
	mov.b32 	%f686, %r104;
	bra.uni 	$L__BB0_58;
$L__BB0_56:
	setp.lt.f32 	%p89, %f48, 0f00800000;
	mul.f32 	%f498, %f48, 0f4B800000;
	selp.f32 	%f499, %f498, %f48, %p89;
	mov.b32 	%r94, %f499;
	add.s32 	%r95, %r94, -1060439283;
	and.b32  	%r96, %r95, -8388608;
	sub.s32 	%r97, %r94, %r96;
	mov.b32 	%f500, %r97;
	cvt.rn.f32.s32 	%f501, %r96;
	selp.f32 	%f502, 0fC1C00000, 0f00000000, %p89;
	fma.rn.f32 	%f503, %f501, 0f34000000, %f502;
	add.f32 	%f504, %f500, 0fBF800000;
	add.f32 	%f505, %f500, 0f3F800000;
	rcp.approx.ftz.f32 	%f506, %f505;
	add.f32 	%f507, %f504, %f504;
	mul.f32 	%f508, %f507, %f506;
	mul.f32 	%f509, %f508, %f508;
	neg.f32 	%f510, %f508;
	sub.f32 	%f511, %f504, %f508;
	add.f32 	%f512, %f511, %f511;
	fma.rn.f32 	%f513, %f510, %f504, %f512;
	mul.rn.f32 	%f514, %f506, %f513;
	fma.rn.f32 	%f515, %f509, 0f3A2C32E4, 0f3B52E7DB;
	fma.rn.f32 	%f516, %f515, %f509, 0f3C93BB73;
	fma.rn.f32 	%f517, %f516, %f509, 0f3DF6384F;
	mul.rn.f32 	%f518, %f517, %f509;
	fma.rn.f32 	%f519, %f508, 0f3FB8AA3B, %f503;
	mul.f32 	%f520, %f518, 0f40400000;
	sub.f32 	%f521, %f503, %f519;
	fma.rn.f32 	%f522, %f508, 0f3FB8AA3B, %f521;
	fma.rn.f32 	%f523, %f514, 0f3FB8AA3B, %f522;
	fma.rn.f32 	%f524, %f508, 0f32A55E34, %f523;
	fma.rn.f32 	%f525, %f520, %f514, %f524;
	fma.rn.f32 	%f526, %f518, %f508, %f525;
	add.rn.f32 	%f527, %f519, %f526;
	mov.f32 	%f528, 0f40C8E06B;
	mul.rn.f32 	%f529, %f527, %f528;
	cvt.rni.f32.f32 	%f530, %f529;
	sub.f32 	%f531, %f529, %f530;
	neg.f32 	%f532, %f529;
	fma.rn.f32 	%f533, %f527, 0f40C8E06B, %f532;
	neg.f32 	%f534, %f519;
	add.rn.f32 	%f535, %f527, %f534;
	neg.f32 	%f536, %f535;
	add.rn.f32 	%f537, %f526, %f536;
	fma.rn.f32 	%f538, %f537, 0f40C8E06B, %f533;
	add.f32 	%f539, %f531, %f538;
	setp.gt.f32 	%p90, %f530, 0f00000000;
	selp.b32 	%r98, 0, -2097152000, %p90;
	setp.geu.f32 	%p91, %f47, 0f00000000;
	setp.lt.f32 	%p92, %f529, 0f00000000;
	selp.f32 	%f540, 0f00000000, 0f7F800000, %p92;
	abs.f32 	%f541, %f529;
	setp.gt.f32 	%p93, %f541, 0f43180000;
	cvt.rzi.s32.f32 	%r99, %f530;
	shl.b32 	%r100, %r99, 23;
	sub.s32 	%r101, %r100, %r98;
	mov.b32 	%f542, %r101;
	add.s32 	%r102, %r98, 2130706432;
	mov.b32 	%f543, %r102;
	fma.rn.f32 	%f544, %f539, 0f391FCB8E, 0f3AAF85ED;
	fma.rn.f32 	%f545, %f544, %f539, 0f3C1D9856;
	fma.rn.f32 	%f546, %f545, %f539, 0f3D6357BB;
	fma.rn.f32 	%f547, %f546, %f539, 0f3E75FDEC;
	fma.rn.f32 	%f548, %f547, %f539, 0f3F317218;
	fma.rn.f32 	%f549, %f548, %f539, 0f3F800000;
	mul.f32 	%f550, %f549, %f543;
	mul.f32 	%f551, %f550, %f542;
	selp.f32 	%f686, %f540, %f551, %p93;
	@%p91 bra 	$L__BB0_58;
	mov.f32 	%f686, 0f7FFFFFFF;
$L__BB0_58:
	mul.f32 	%f556, %f686, 0f461C4000;
	mul.f32 	%f557, %f682, 0f461C4000;
	mul.f32 	%f558, %f684, 0f461C4000;
	mul.f32 	%f559, %f558, 0f3F2D9168;
	fma.rn.f32 	%f560, %f557, 0f3E86809D, %f559;
	fma.rn.f32 	%f561, %f556, 0f3D72E48F, %f560;
	div.rn.f32 	%f53, %f561, 0f461C4000;
	abs.f32 	%f54, %f53;
	setp.eq.f32 	%p94, %f53, 0f3F800000;
	mov.f32 	%f687, 0f3F800000;
	@%p94 bra 	$L__BB0_65;
	setp.num.f32 	%p95, %f54, %f54;
	@%p95 bra 	$L__BB0_61;
	mov.f32 	%f618, 0f3E232000;
	add.rn.f32 	%f687, %f53, %f618;
	bra.uni 	$L__BB0_65;
$L__BB0_61:
	setp.neu.f32 	%p96, %f53, 0f00000000;
	setp.neu.f32 	%p97, %f54, 0f7F800000;
	and.pred  	%p98, %p96, %p97;
	@%p98 bra 	$L__BB0_63;
	add.f32 	%f617, %f53, %f53;
	mov.b32 	%r114, %f617;
	and.b32  	%r115, %r114, 2147483647;
	mov.b32 	%f687, %r115;
	bra.uni 	$L__BB0_65;
$L__BB0_63:
	setp.lt.f32 	%p99, %f54, 0f00800000;
	mul.f32 	%f562, %f54, 0f4B800000;
	selp.f32 	%f563, %f562, %f54, %p99;
	mov.b32 	%r105, %f563;
	add.s32 	%r106, %r105, -1060439283;
	and.b32  	%r107, %r106, -8388608;
	sub.s32 	%r108, %r105, %r107;
	mov.b32 	%f564, %r108;
	cvt.rn.f32.s32 	%f565, %r107;
	selp.f32 	%f566, 0fC1C00000, 0f00000000, %p99;
	fma.rn.f32 	%f567, %f565, 0f34000000, %f566;
	add.f32 	%f568, %f564, 0fBF800000;
	add.f32 	%f569, %f564, 0f3F800000;
	rcp.approx.ftz.f32 	%f570, %f569;
	add.f32 	%f571, %f568, %f568;
	mul.f32 	%f572, %f571, %f570;
	mul.f32 	%f573, %f572, %f572;
	neg.f32 	%f574, %f572;
	sub.f32 	%f575, %f568, %f572;
	add.f32 	%f576, %f575, %f575;
	fma.rn.f32 	%f577, %f574, %f568, %f576;
	mul.rn.f32 	%f578, %f570, %f577;
	fma.rn.f32 	%f579, %f573, 0f3A2C32E4, 0f3B52E7DB;
	fma.rn.f32 	%f580, %f579, %f573, 0f3C93BB73;
	fma.rn.f32 	%f581, %f580, %f573, 0f3DF6384F;
	mul.rn.f32 	%f582, %f581, %f573;
	fma.rn.f32 	%f583, %f572, 0f3FB8AA3B, %f567;
	mul.f32 	%f584, %f582, 0f40400000;
	sub.f32 	%f585, %f567, %f583;
	fma.rn.f32 	%f586, %f572, 0f3FB8AA3B, %f585;
	fma.rn.f32 	%f587, %f578, 0f3FB8AA3B, %f586;
	fma.rn.f32 	%f588, %f572, 0f32A55E34, %f587;
	fma.rn.f32 	%f589, %f584, %f578, %f588;
	fma.rn.f32 	%f590, %f582, %f572, %f589;
	add.rn.f32 	%f591, %f583, %f590;
	mov.f32 	%f592, 0f3E232000;
	mul.rn.f32 	%f593, %f591, %f592;
	cvt.rni.f32.f32 	%f594, %f593;
	sub.f32 	%f595, %f593, %f594;
	neg.f32 	%f596, %f593;
	fma.rn.f32 	%f597, %f591, 0f3E232000, %f596;
	neg.f32 	%f598, %f583;
	add.rn.f32 	%f599, %f591, %f598;
	neg.f32 	%f600, %f599;
	add.rn.f32 	%f601, %f590, %f600;
	fma.rn.f32 	%f602, %f601, 0f3E232000, %f597;
	add.f32 	%f603, %f595, %f602;
	setp.gt.f32 	%p100, %f594, 0f00000000;
	selp.b32 	%r109, 0, -2097152000, %p100;
	setp.geu.f32 	%p101, %f53, 0f00000000;
	setp.lt.f32 	%p102, %f593, 0f00000000;
	selp.f32 	%f604, 0f00000000, 0f7F800000, %p102;
	abs.f32 	%f605, %f593;
	setp.gt.f32 	%p103, %f605, 0f43180000;
	cvt.rzi.s32.f32 	%r110, %f594;
	shl.b32 	%r111, %r110, 23;
	sub.s32 	%r112, %r111, %r109;
	mov.b32 	%f606, %r112;
	add.s32 	%r113, %r109, 2130706432;
	mov.b32 	%f607, %r113;
	fma.rn.f32 	%f608, %f603, 0f391FCB8E, 0f3AAF85ED;
	fma.rn.f32 	%f609, %f608, %f603, 0f3C1D9856;
	fma.rn.f32 	%f610, %f609, %f603, 0f3D6357BB;
	fma.rn.f32 	%f611, %f610, %f603, 0f3E75FDEC;
	fma.rn.f32 	%f612, %f611, %f603, 0f3F317218;
	fma.rn.f32 	%f613, %f612, %f603, 0f3F800000;
	mul.f32 	%f614, %f613, %f607;
	mul.f32 	%f615, %f614, %f606;
	selp.f32 	%f687, %f604, %f615, %p103;
	@%p101 bra 	$L__BB0_65;
	mov.f32 	%f687, 0f7FFFFFFF;
$L__BB0_65:
	fma.rn.f32 	%f620, %f687, 0f4196D000, 0f3F560000;
	cvt.f64.f32 	%fd5, %f620;
	mul.f32 	%f621, %f687, 0f41958000;
	cvt.f64.f32 	%fd6, %f621;
	add.f64 	%fd7, %fd6, 0d3FF0000000000000;
	div.rn.f64 	%fd8, %fd5, %fd7;
	cvt.rn.f32.f64 	%f59, %fd8;
	abs.f32 	%f60, %f59;
	setp.eq.f32 	%p104, %f59, 0f3F800000;
	mov.f32 	%f688, 0f3F800000;
	@%p104 bra 	$L__BB0_72;
	setp.num.f32 	%p105, %f60, %f60;
	@%p105 bra 	$L__BB0_68;
	mov.f32 	%f678, 0f429DB000;
	add.rn.f32 	%f688, %f59, %f678;
	bra.uni 	$L__BB0_72;
$L__BB0_68:
	setp.neu.f32 	%p106, %f59, 0f00000000;
	setp.neu.f32 	%p107, %f60, 0f7F800000;
	and.pred  	%p108, %p106, %p107;
	@%p108 bra 	$L__BB0_70;
	add.f32 	%f677, %f59, %f59;
	mov.b32 	%r125, %f677;
	and.b32  	%r126, %r125, 2147483647;
	mov.b32 	%f688, %r126;
	bra.uni 	$L__BB0_72;
$L__BB0_70:
	setp.lt.f32 	%p109, %f60, 0f00800000;
	mul.f32 	%f622, %f60, 0f4B800000;
	selp.f32 	%f623, %f622, %f60, %p109;
	mov.b32 	%r116, %f623;
	add.s32 	%r117, %r116, -1060439283;
	and.b32  	%r118, %r117, -8388608;
	sub.s32 	%r119, %r116, %r118;
	mov.b32 	%f624, %r119;
	cvt.rn.f32.s32 	%f625, %r118;
	selp.f32 	%f626, 0fC1C00000, 0f00000000, %p109;
	fma.rn.f32 	%f627, %f625, 0f34000000, %f626;
	add.f32 	%f628, %f624, 0fBF800000;
	add.f32 	%f629, %f624, 0f3F800000;
	rcp.approx.ftz.f32 	%f630, %f629;
	add.f32 	%f631, %f628, %f628;
	mul.f32 	%f632, %f631, %f630;
	mul.f32 	%f633, %f632, %f632;
	neg.f32 	%f634, %f632;
	sub.f32 	%f635, %f628, %f632;
	add.f32 	%f636, %f635, %f635;
	fma.rn.f32 	%f637, %f634, %f628, %f636;
	mul.rn.f32 	%f638, %f630, %f637;
	fma.rn.f32 	%f639, %f633, 0f3A2C32E4, 0f3B52E7DB;
	fma.rn.f32 	%f640, %f639, %f633, 0f3C93BB73;
	fma.rn.f32 	%f641, %f640, %f633, 0f3DF6384F;
	mul.rn.f32 	%f642, %f641, %f633;
	fma.rn.f32 	%f643, %f632, 0f3FB8AA3B, %f627;
	mul.f32 	%f644, %f642, 0f40400000;
	sub.f32 	%f645, %f627, %f643;
	fma.rn.f32 	%f646, %f632, 0f3FB8AA3B, %f645;
	fma.rn.f32 	%f647, %f638, 0f3FB8AA3B, %f646;
	fma.rn.f32 	%f648, %f632, 0f32A55E34, %f647;
	fma.rn.f32 	%f649, %f644, %f638, %f648;
	fma.rn.f32 	%f650, %f642, %f632, %f649;
	add.rn.f32 	%f651, %f643, %f650;
	mov.f32 	%f652, 0f429DB000;
	mul.rn.f32 	%f653, %f651, %f652;
	cvt.rni.f32.f32 	%f654, %f653;
	sub.f32 	%f655, %f653, %f654;
	neg.f32 	%f656, %f653;
	fma.rn.f32 	%f657, %f651, 0f429DB000, %f656;
	neg.f32 	%f658, %f643;
	add.rn.f32 	%f659, %f651, %f658;
	neg.f32 	%f660, %f659;
	add.rn.f32 	%f661, %f650, %f660;
	fma.rn.f32 	%f662, %f661, 0f429DB000, %f657;
	add.f32 	%f663, %f655, %f662;
	setp.gt.f32 	%p110, %f654, 0f00000000;
	selp.b32 	%r120, 0, -2097152000, %p110;
	setp.geu.f32 	%p111, %f59, 0f00000000;
	setp.lt.f32 	%p112, %f653, 0f00000000;
	selp.f32 	%f664, 0f00000000, 0f7F800000, %p112;
	abs.f32 	%f665, %f653;
	setp.gt.f32 	%p113, %f665, 0f43180000;
	cvt.rzi.s32.f32 	%r121, %f654;
	shl.b32 	%r122, %r121, 23;
	sub.s32 	%r123, %r122, %r120;
	mov.b32 	%f666, %r123;
	add.s32 	%r124, %r120, 2130706432;
	mov.b32 	%f667, %r124;
	fma.rn.f32 	%f668, %f663, 0f391FCB8E, 0f3AAF85ED;
	fma.rn.f32 	%f669, %f668, %f663, 0f3C1D9856;
	fma.rn.f32 	%f670, %f669, %f663, 0f3D6357BB;
	fma.rn.f32 	%f671, %f670, %f663, 0f3E75FDEC;
	fma.rn.f32 	%f672, %f671, %f663, 0f3F317218;
	fma.rn.f32 	%f673, %f672, %f663, 0f3F800000;
	mul.f32 	%f674, %f673, %f667;
	mul.f32 	%f675, %f674, %f666;
	selp.f32 	%f688, %f664, %f675, %p113;
	@%p111 bra 	$L__BB0_72;
	mov.f32 	%f688, 0f7FFFFFFF;
$L__BB0_72:
	setp.ge.f32 	%p114, %f688, %f680;
	selp.f32 	%f689, %f13, %f16, %p114;
	selp.f32 	%f690, %f14, %f17, %p114;
	selp.f32 	%f691, %f15, %f18, %p114;
	bra.uni 	$L__BB0_76;
$L__BB0_73:
	setp.eq.s32 	%p30, %r5, 0;
	mov.pred 	%p115, 0;
	@%p30 bra 	$L__BB0_75;
	max.f32 	%f196, %f16, %f17;
	max.f32 	%f197, %f196, %f18;
	setp.ge.f32 	%p115, %f197, %f680;
$L__BB0_75:
	selp.f32 	%f689, %f13, %f16, %p115;
	selp.f32 	%f690, %f14, %f17, %p115;
	selp.f32 	%f691, %f15, %f18, %p115;
$L__BB0_76:
	cvta.to.global.u64 	%rd6, %rd2;
	add.s64 	%rd8, %rd6, %rd4;
	st.global.f32 	[%rd8], %f689;
	st.global.f32 	[%rd8+4], %f690;
	st.global.f32 	[%rd8+8], %f691;
	st.global.f32 	[%rd8+12], %f19;
$L__BB0_77:
	ret;

}


// ===== COMPILED SASS (sm_100) =====

	.target	sm_100

	.elftype	@"ET_EXEC"


//--------------------- .note.nv.tkinfo           --------------------------
	.section	.note.nv.tkinfo,"",@"SHT_NOTE"
	.sectionflags	@"SHF_NOTE_NV_TKINFO"
	.tkinfo
        /*0018*/ 	.word	0x00000002
        /*0030*/ 	.string	""
        /*0030*/ 	.string	"ptxas"
        /*0030*/ 	.string	"Cuda compilation tools, release 13.0, V13.0.88"
        /*0030*/ 	.string	"Build cuda_13.0.r13.0/compiler.36424714_0"
        /*0030*/ 	.string	"-arch sm_100 -m 64 "



//--------------------- .note.nv.cuinfo           --------------------------
	.section	.note.nv.cuinfo,"",@"SHT_NOTE"
	.sectionflags	@"SHF_NOTE_NV_CUINFO"
        /*0018*/ 	.short	0x0002
        /*001a*/ 	.short	0x0064
        /*001c*/ 	.short	0x0082
	.zero		2


//--------------------- .nv.info                  --------------------------
	.section	.nv.info,"",@"SHT_CUDA_INFO"
	.align	4


	//----- nvinfo : EIATTR_REGCOUNT
	.align		4
        /*0000*/ 	.byte	0x04, 0x2f
        /*0002*/ 	.short	(.L_1 - .L_0)
	.align		4
.L_0:
        /*0004*/ 	.word	index@(_Z18LegalOverlayKerneliiffffiiPKfPf)
        /*0008*/ 	.word	0x0000001f


	//----- nvinfo : EIATTR_FRAME_SIZE
	.align		4
.L_1:
        /*000c*/ 	.byte	0x04, 0x11
        /*000e*/ 	.short	(.L_3 - .L_2)
	.align		4
.L_2:
        /*0010*/ 	.word	index@($__internal_1_$__cuda_sm3x_div_rn_noftz_f32_slowpath)
        /*0014*/ 	.word	0x00000000


	//----- nvinfo : EIATTR_FRAME_SIZE
	.align		4
.L_3:
        /*0018*/ 	.byte	0x04, 0x11
        /*001a*/ 	.short	(.L_5 - .L_4)
	.align		4
.L_4:
        /*001c*/ 	.word	index@($__internal_0_$__cuda_sm20_div_rn_f64_full)
        /*0020*/ 	.word	0x00000000


	//----- nvinfo : EIATTR_FRAME_SIZE
	.align		4
.L_5:
        /*0024*/ 	.byte	0x04, 0x11
        /*0026*/ 	.short	(.L_7 - .L_6)
	.align		4
.L_6:
        /*0028*/ 	.word	index@(_Z18LegalOverlayKerneliiffffiiPKfPf)
        /*002c*/ 	.word	0x00000000


	//----- nvinfo : EIATTR_MIN_STACK_SIZE
	.align		4
.L_7:
        /*0030*/ 	.byte	0x04, 0x12
        /*0032*/ 	.short	(.L_9 - .L_8)
	.align		4
.L_8:
        /*0034*/ 	.word	index@(_Z18LegalOverlayKerneliiffffiiPKfPf)
        /*0038*/ 	.word	0x00000000
.L_9:


//--------------------- .nv.compat                --------------------------
	.section	.nv.compat,"",@"SHT_CUDA_COMPAT_INFO"
	.align	4
        /*0000*/ 	.byte	0x02, 0x09, 0x00, 0x00, 0x02, 0x02, 0x01, 0x00, 0x02, 0x05, 0x05, 0x00, 0x03, 0x07, 0x01, 0x01
        /*0010*/ 	.byte	0x02, 0x03, 0x00, 0x00, 0x02, 0x06, 0x01, 0x00, 0x04, 0x0b, 0x08, 0x00, 0x01, 0x00, 0x00, 0x00
        /*0020*/ 	.byte	0x00, 0x00, 0x00, 0x00


//--------------------- .nv.info._Z18LegalOverlayKerneliiffffiiPKfPf --------------------------
	.section	.nv.info._Z18LegalOverlayKerneliiffffiiPKfPf,"",@"SHT_CUDA_INFO"
	.sectionflags	@""
	.align	4


	//----- nvinfo : EIATTR_CUDA_API_VERSION
	.align		4
        /*0000*/ 	.byte	0x04, 0x37
        /*0002*/ 	.short	(.L_11 - .L_10)
.L_10:
        /*0004*/ 	.word	0x00000082


	//----- nvinfo : EIATTR_KPARAM_INFO
	.align		4
.L_11:
        /*0008*/ 	.byte	0x04, 0x17
        /*000a*/ 	.short	(.L_13 - .L_12)
.L_12:
        /*000c*/ 	.word	0x00000000
        /*0010*/ 	.short	0x0009
        /*0012*/ 	.short	0x0028
        /*0014*/ 	.byte	0x00, 0xf5, 0x21, 0x00


	//----- nvinfo : EIATTR_KPARAM_INFO
	.align		4
.L_13:
        /*0018*/ 	.byte	0x04, 0x17
        /*001a*/ 	.short	(.L_15 - .L_14)
.L_14:
        /*001c*/ 	.word	0x00000000
        /*0020*/ 	.short	0x0008
        /*0022*/ 	.short	0x0020
        /*0024*/ 	.byte	0x00, 0xf5, 0x21, 0x00


	//----- nvinfo : EIATTR_KPARAM_INFO
	.align		4
.L_15:
        /*0028*/ 	.byte	0x04, 0x17
        /*002a*/ 	.short	(.L_17 - .L_16)
.L_16:
        /*002c*/ 	.word	0x00000000
        /*0030*/ 	.short	0x0007
        /*0032*/ 	.short	0x001c
        /*0034*/ 	.byte	0x00, 0xf0, 0x11, 0x00


	//----- nvinfo : EIATTR_KPARAM_INFO
	.align		4
.L_17:
        /*0038*/ 	.byte	0x04, 0x17
        /*003a*/ 	.short	(.L_19 - .L_18)
.L_18:
        /*003c*/ 	.word	0x00000000
        /*0040*/ 	.short	0x0006
        /*0042*/ 	.short	0x0018
        /*0044*/ 	.byte	0x00, 0xf0, 0x11, 0x00


	//----- nvinfo : EIATTR_KPARAM_INFO
	.align		4
.L_19:
        /*0048*/ 	.byte	0x04, 0x17
        /*004a*/ 	.short	(.L_21 - .L_20)
.L_20:
        /*004c*/ 	.word	0x00000000
        /*0050*/ 	.short	0x0005
        /*0052*/ 	.short	0x0014
        /*0054*/ 	.byte	0x00, 0xf0, 0x11, 0x00


	//----- nvinfo : EIATTR_KPARAM_INFO
	.align		4
.L_21:
        /*0058*/ 	.byte	0x04, 0x17
        /*005a*/ 	.short	(.L_23 - .L_22)
.L_22:
        /*005c*/ 	.word	0x00000000
        /*0060*/ 	.short	0x0004
        /*0062*/ 	.short	0x0010
        /*0064*/ 	.byte	0x00, 0xf0, 0x11, 0x00


	//----- nvinfo : EIATTR_KPARAM_INFO
	.align		4
.L_23:
        /*0068*/ 	.byte	0x04, 0x17
        /*006a*/ 	.short	(.L_25 - .L_24)
.L_24:
        /*006c*/ 	.word	0x00000000
        /*0070*/ 	.short	0x0003
        /*0072*/ 	.short	0x000c
        /*0074*/ 	.byte	0x00, 0xf0, 0x11, 0x00


	//----- nvinfo : EIATTR_KPARAM_INFO
	.align		4
.L_25:
        /*0078*/ 	.byte	0x04, 0x17
        /*007a*/ 	.short	(.L_27 - .L_26)
.L_26:
        /*007c*/ 	.word	0x00000000
        /*0080*/ 	.short	0x0002
        /*0082*/ 	.short	0x0008
        /*0084*/ 	.byte	0x00, 0xf0, 0x11, 0x00


	//----- nvinfo : EIATTR_KPARAM_INFO
	.align		4
.L_27:
        /*0088*/ 	.byte	0x04, 0x17
        /*008a*/ 	.short	(.L_29 - .L_28)
.L_28:
        /*008c*/ 	.word	0x00000000
        /*0090*/ 	.short	0x0001
        /*0092*/ 	.short	0x0004
        /*0094*/ 	.byte	0x00, 0xf0, 0x11, 0x00


	//----- nvinfo : EIATTR_KPARAM_INFO
	.align		4
.L_29:
        /*0098*/ 	.byte	0x04, 0x17
        /*009a*/ 	.short	(.L_31 - .L_30)
.L_30:
        /*009c*/ 	.word	0x00000000
        /*00a0*/ 	.short	0x0000
        /*00a2*/ 	.short	0x0000
        /*00a4*/ 	.byte	0x00, 0xf0, 0x11, 0x00


	//----- nvinfo : EIATTR_SPARSE_MMA_MASK
	.align		4
.L_31:
        /*00a8*/ 	.byte	0x03, 0x50
        /*00aa*/ 	.short	0x0000


	//----- nvinfo : EIATTR_MAXREG_COUNT
	.align		4
        /*00ac*/ 	.byte	0x03, 0x1b
        /*00ae*/ 	.short	0x00ff


	//----- nvinfo : EIATTR_MERCURY_ISA_VERSION
	.align		4
        /*00b0*/ 	.byte	0x03, 0x5f
        /*00b2*/ 	.short	0x0101


	//----- nvinfo : EIATTR_VRC_CTA_INIT_COUNT
	.align		4
        /*00b4*/ 	.byte	0x02, 0x4a
	.zero		1
	.zero		1


	//----- nvinfo : EIATTR_EXIT_INSTR_OFFSETS
	.align		4
        /*00b8*/ 	.byte	0x04, 0x1c
        /*00ba*/ 	.short	(.L_33 - .L_32)


	//   ....[0]....
.L_32:
        /*00bc*/ 	.word	0x000000c0


	//   ....[1]....
        /*00c0*/ 	.word	0x00003c80


	//----- nvinfo : EIATTR_CRS_STACK_SIZE
	.align		4
.L_33:
        /*00c4*/ 	.byte	0x04, 0x1e
        /*00c6*/ 	.short	(.L_35 - .L_34)
.L_34:
        /*00c8*/ 	.word	0x00000000


	//----- nvinfo : EIATTR_CBANK_PARAM_SIZE
	.align		4
.L_35:
        /*00cc*/ 	.byte	0x03, 0x19
        /*00ce*/ 	.short	0x0030


	//----- nvinfo : EIATTR_PARAM_CBANK
	.align		4
        /*00d0*/ 	.byte	0x04, 0x0a
        /*00d2*/ 	.short	(.L_37 - .L_36)
	.align		4
.L_36:
        /*00d4*/ 	.word	index@(.nv.constant0._Z18LegalOverlayKerneliiffffiiPKfPf)
        /*00d8*/ 	.short	0x0380
        /*00da*/ 	.short	0x0030


	//----- nvinfo : EIATTR_SW_WAR
	.align		4
.L_37:
        /*00dc*/ 	.byte	0x04, 0x36
        /*00de*/ 	.short	(.L_39 - .L_38)
.L_38:
        /*00e0*/ 	.word	0x00000008
.L_39:


//--------------------- .nv.callgraph             --------------------------
	.section	.nv.callgraph,"",@"SHT_CUDA_CALLGRAPH"
	.align	4
	.sectionentsize	8
	.align		4
        /*0000*/ 	.word	0x00000000
	.align		4
        /*0004*/ 	.word	0xffffffff
	.align		4
        /*0008*/ 	.word	0x00000000
	.align		4
        /*000c*/ 	.word	0xfffffffe
	.align		4
        /*0010*/ 	.word	0x00000000
	.align		4
        /*0014*/ 	.word	0xfffffffd
	.align		4
        /*0018*/ 	.word	0x00000000
	.align		4
        /*001c*/ 	.word	0xfffffffc


//--------------------- .text._Z18LegalOverlayKerneliiffffiiPKfPf --------------------------
	.section	.text._Z18LegalOverlayKerneliiffffiiPKfPf,"ax",@progbits
	.align	128
        .global         _Z18LegalOverlayKerneliiffffiiPKfPf
        .type           _Z18LegalOverlayKerneliiffffiiPKfPf,@function
        .size           _Z18LegalOverlayKerneliiffffiiPKfPf,(.L_x_56 - _Z18LegalOverlayKerneliiffffiiPKfPf)
        .other          _Z18LegalOverlayKerneliiffffiiPKfPf,@"STO_CUDA_ENTRY STV_DEFAULT"
_Z18LegalOverlayKerneliiffffiiPKfPf:
.text._Z18LegalOverlayKerneliiffffiiPKfPf:
[----:B------:R-:W-:Y:S01]  /*0000*/  LDC R1, c[0x0][0x37c] ;  /* 0x0000df00ff017b82 */ /* 0x000fe20000000800 */
[----:B------:R-:W0:Y:S07]  /*0010*/  S2R R0, SR_TID.Y ;  /* 0x0000000000007919 */ /* 0x000e2e0000002200 */
[----:B------:R-:W1:Y:S01]  /*0020*/  LDC R2, c[0x0][0x360] ;  /* 0x0000d800ff027b82 */ /* 0x000e620000000800 */
[----:B------:R-:W2:Y:S01]  /*0030*/  LDCU.64 UR6, c[0x0][0x380] ;  /* 0x00007000ff0677ac */ /* 0x000ea20008000a00 */
[----:B------:R-:W1:Y:S06]  /*0040*/  S2R R5, SR_TID.X ;  /* 0x0000000000057919 */ /* 0x000e6c0000002100 */
[----:B------:R-:W0:Y:S08]  /*0050*/  S2UR UR5, SR_CTAID.Y ;  /* 0x00000000000579c3 */ /* 0x000e300000002600 */
[----:B------:R-:W0:Y:S08]  /*0060*/  LDC R3, c[0x0][0x364] ;  /* 0x0000d900ff037b82 */ /* 0x000e300000000800 */
[----:B------:R-:W1:Y:S01]  /*0070*/  S2UR UR4, SR_CTAID.X ;  /* 0x00000000000479c3 */ /* 0x000e620000002500 */
[----:B0-----:R-:W-:-:S05]  /*0080*/  IMAD R3, R3, UR5, R0 ;  /* 0x0000000503037c24 */ /* 0x001fca000f8e0200 */
[----:B--2---:R-:W-:Y:S01]  /*0090*/  ISETP.GE.AND P0, PT, R3, UR7, PT ;  /* 0x0000000703007c0c */ /* 0x004fe2000bf06270 */
[----:B-1----:R-:W-:-:S05]  /*00a0*/  IMAD R2, R2, UR4, R5 ;  /* 0x0000000402027c24 */ /* 0x002fca000f8e0205 */
[----:B------:R-:W-:-:S13]  /*00b0*/  ISETP.GE.OR P0, PT, R2, UR6, P0 ;  /* 0x0000000602007c0c */ /* 0x000fda0008706670 */
[----:B------:R-:W-:Y:S05]  /*00c0*/  @P0 EXIT ;  /* 0x000000000000094d */ /* 0x000fea0003800000 */
[----:B------:R-:W0:Y:S01]  /*00d0*/  LDC R4, c[0x0][0x388] ;  /* 0x0000e200ff047b82 */ /* 0x000e220000000800 */
[----:B------:R-:W-:Y:S01]  /*00e0*/  HFMA2 R5, -RZ, RZ, 0.60205078125, -0.443115234375 ;  /* 0x38d1b717ff057431 */ /* 0x000fe200000001ff */
[----:B------:R-:W-:Y:S01]  /*00f0*/  MOV R0, 0x461c4000 ;  /* 0x461c400000007802 */ /* 0x000fe20000000f00 */
[----:B------:R-:W-:-:S05]  /*0100*/  IMAD R2, R3, UR6, R2 ;  /* 0x0000000603027c24 */ /* 0x000fca000f8e0202 */
[----:B------:R-:W-:Y:S01]  /*0110*/  SHF.L.U32 R2, R2, 0x2, RZ ;  /* 0x0000000202027819 */ /* 0x000fe200000006ff */
[----:B------:R-:W-:-:S04]  /*0120*/  FFMA R0, R5, -R0, 1 ;  /* 0x3f80000005007423 */ /* 0x000fc80000000800 */
[----:B------:R-:W-:Y:S01]  /*0130*/  FFMA R0, R0, R5, 9.9999997473787516356e-05 ;  /* 0x38d1b71700007423 */ /* 0x000fe20000000005 */
[----:B0-----:R-:W0:Y:S03]  /*0140*/  FCHK P0, R4, 10000 ;  /* 0x461c400004007902 */ /* 0x001e260000000000 */
[----:B------:R-:W-:-:S04]  /*0150*/  FFMA R5, R0, R4, RZ ;  /* 0x0000000400057223 */ /* 0x000fc800000000ff */
[----:B------:R-:W-:-:S04]  /*0160*/  FFMA R3, R5, -10000, R4 ;  /* 0xc61c400005037823 */ /* 0x000fc80000000004 */
[----:B------:R-:W-:Y:S01]  /*0170*/  FFMA R0, R0, R3, R5 ;  /* 0x0000000300007223 */ /* 0x000fe20000000005 */
[----:B0-----:R-:W-:Y:S06]  /*0180*/  @!P0 BRA `(.L_x_0) ;  /* 0x0000000000188947 */ /* 0x001fec0003800000 */
[----:B------:R-:W0:Y:S01]  /*0190*/  LDCU UR4, c[0x0][0x388] ;  /* 0x00007100ff0477ac */ /* 0x000e220008000800 */
[----:B------:R-:W-:Y:S02]  /*01a0*/  MOV R9, 0x461c4000 ;  /* 0x461c400000097802 */ /* 0x000fe40000000f00 */
[----:B------:R-:W-:Y:S02]  /*01b0*/  MOV R12, 0x1e0 ;  /* 0x000001e0000c7802 */ /* 0x000fe40000000f00 */
[----:B0-----:R-:W-:-:S07]  /*01c0*/  MOV R0, UR4 ;  /* 0x0000000400007c02 */ /* 0x001fce0008000f00 */
[----:B------:R-:W-:Y:S05]  /*01d0*/  CALL.REL.NOINC `($__internal_1_$__cuda_sm3x_div_rn_noftz_f32_slowpath) ;  /* 0x0000004000187944 */ /* 0x000fea0003c00000 */
[----:B------:R-:W-:-:S07]  /*01e0*/  MOV R0, R9 ;  /* 0x0000000900007202 */ /* 0x000fce0000000f00 */
.L_x_0:
[----:B------:R-:W-:Y:S01]  /*01f0*/  FSETP.NEU.AND P0, PT, R0, 1, PT ;  /* 0x3f8000000000780b */ /* 0x000fe20003f0d000 */
[----:B------:R-:W-:Y:S01]  /*0200*/  BSSY.RECONVERGENT B0, `(.L_x_1) ;  /* 0x0000047000007945 */ /* 0x000fe20003800200 */
[----:B------:R-:W-:-:S11]  /*0210*/  MOV R3, 0x3f800000 ;  /* 0x3f80000000037802 */ /* 0x000fd60000000f00 */
[----:B------:R-:W-:Y:S05]  /*0220*/  @!P0 BRA `(.L_x_2) ;  /* 0x0000000400108947 */ /* 0x000fea0003800000 */
[----:B------:R-:W-:-:S13]  /*0230*/  FSETP.NAN.AND P0, PT, |R0|, |R0|, PT ;  /* 0x400000000000720b */ /* 0x000fda0003f08200 */
[----:B------:R-:W-:Y:S01]  /*0240*/  @P0 FADD R3, R0, 0.1593017578125 ;  /* 0x3e23200000030421 */ /* 0x000fe20000000000 */
[----:B------:R-:W-:Y:S06]  /*0250*/  @P0 BRA `(.L_x_2) ;  /* 0x0000000400040947 */ /* 0x000fec0003800000 */
[----:B------:R-:W-:-:S04]  /*0260*/  FSETP.NEU.AND P0, PT, |R0|, +INF , PT ;  /* 0x7f8000000000780b */ /* 0x000fc80003f0d200 */
[----:B------:R-:W-:-:S13]  /*0270*/  FSETP.NEU.AND P0, PT, R0, RZ, P0 ;  /* 0x000000ff0000720b */ /* 0x000fda000070d000 */
[----:B------:R-:W-:-:S05]  /*0280*/  @!P0 FADD R3, R0, R0 ;  /* 0x0000000000038221 */ /* 0x000fca0000000000 */
[----:B------:R-:W-:Y:S01]  /*0290*/  @!P0 LOP3.LUT R3, R3, 0x7fffffff, RZ, 0xc0, !PT ;  /* 0x7fffffff03038812 */ /* 0x000fe200078ec0ff */
[----:B------:R-:W-:Y:S06]  /*02a0*/  @!P0 BRA `(.L_x_2) ;  /* 0x0000000000f08947 */ /* 0x000fec0003800000 */
[C---:B------:R-:W-:Y:S01]  /*02b0*/  FMUL R3, |R0|.reuse, 16777216 ;  /* 0x4b80000000037820 */ /* 0x040fe20000400200 */
[C---:B------:R-:W-:Y:S01]  /*02c0*/  FSETP.GEU.AND P0, PT, |R0|.reuse, 1.175494350822287508e-38, PT ;  /* 0x008000000000780b */ /* 0x040fe20003f0e200 */
[----:B------:R-:W-:Y:S01]  /*02d0*/  HFMA2 R9, -RZ, RZ, 0.771484375, 0.21533203125 ;  /* 0x3a2c32e4ff097431 */ /* 0x000fe200000001ff */
[----:B------:R-:W-:Y:S02]  /*02e0*/  FSETP.GEU.AND P2, PT, R0, RZ, PT ;  /* 0x000000ff0000720b */ /* 0x000fe40003f4e000 */
[----:B------:R-:W-:-:S04]  /*02f0*/  FSEL R3, R3, |R0|, !P0 ;  /* 0x4000000003037208 */ /* 0x000fc80004000000 */
[----:B------:R-:W-:-:S04]  /*0300*/  IADD3 R4, PT, PT, R3, -0x3f3504f3, RZ ;  /* 0xc0cafb0d03047810 */ /* 0x000fc80007ffe0ff */
[----:B------:R-:W-:-:S04]  /*0310*/  LOP3.LUT R4, R4, 0xff800000, RZ, 0xc0, !PT ;  /* 0xff80000004047812 */ /* 0x000fc800078ec0ff */
[-C--:B------:R-:W-:Y:S02]  /*0320*/  IADD3 R3, PT, PT, R3, -R4.reuse, RZ ;  /* 0x8000000403037210 */ /* 0x080fe40007ffe0ff */
[----:B------:R-:W-:-:S03]  /*0330*/  I2FP.F32.S32 R4, R4 ;  /* 0x0000000400047245 */ /* 0x000fc60000201400 */
[C---:B------:R-:W-:Y:S01]  /*0340*/  FADD R6, R3.reuse, 1 ;  /* 0x3f80000003067421 */ /* 0x040fe20000000000 */
[----:B------:R-:W-:Y:S01]  /*0350*/  FADD R5, R3, -1 ;  /* 0xbf80000003057421 */ /* 0x000fe20000000000 */
[----:B------:R-:W-:-:S03]  /*0360*/  FSEL R3, RZ, -24, P0 ;  /* 0xc1c00000ff037808 */ /* 0x000fc60000000000 */
[----:B------:R-:W-:Y:S01]  /*0370*/  FADD R7, R5, R5 ;  /* 0x0000000505077221 */ /* 0x000fe20000000000 */
[----:B------:R-:W0:Y:S01]  /*0380*/  MUFU.RCP R6, R6 ;  /* 0x0000000600067308 */ /* 0x000e220000001000 */
[----:B------:R-:W-:Y:S02]  /*0390*/  FFMA R3, R4, 1.1920928955078125e-07, R3 ;  /* 0x3400000004037823 */ /* 0x000fe40000000003 */
[----:B0-----:R-:W-:-:S04]  /*03a0*/  FMUL R8, R6, R7 ;  /* 0x0000000706087220 */ /* 0x001fc80000400000 */
[----:B------:R-:W-:Y:S01]  /*03b0*/  FADD R7, R5, -R8 ;  /* 0x8000000805077221 */ /* 0x000fe20000000000 */
[CC--:B------:R-:W-:Y:S01]  /*03c0*/  FMUL R4, R8.reuse, R8.reuse ;  /* 0x0000000808047220 */ /* 0x0c0fe20000400000 */
[----:B------:R-:W-:Y:S02]  /*03d0*/  FFMA R12, R8, 1.4426950216293334961, R3 ;  /* 0x3fb8aa3b080c7823 */ /* 0x000fe40000000003 */
[----:B------:R-:W-:Y:S01]  /*03e0*/  FADD R10, R7, R7 ;  /* 0x00000007070a7221 */ /* 0x000fe20000000000 */
[C---:B------:R-:W-:Y:S01]  /*03f0*/  FFMA R7, R4.reuse, R9, 0.0032181653659790754318 ;  /* 0x3b52e7db04077423 */ /* 0x040fe20000000009 */
[----:B------:R-:W-:Y:S02]  /*0400*/  FADD R3, R3, -R12 ;  /* 0x8000000c03037221 */ /* 0x000fe40000000000 */
[----:B------:R-:W-:Y:S01]  /*0410*/  FFMA R5, R5, -R8, R10 ;  /* 0x8000000805057223 */ /* 0x000fe2000000000a */
[----:B------:R-:W-:Y:S01]  /*0420*/  FFMA R7, R4, R7, 0.018033718690276145935 ;  /* 0x3c93bb7304077423 */ /* 0x000fe20000000007 */
[----:B------:R-:W-:-:S02]  /*0430*/  FFMA R10, R8, 1.4426950216293334961, R3 ;  /* 0x3fb8aa3b080a7823 */ /* 0x000fc40000000003 */
[----:B------:R-:W-:Y:S01]  /*0440*/  FMUL R5, R6, R5 ;  /* 0x0000000506057220 */ /* 0x000fe20000400000 */
[----:B------:R-:W-:-:S03]  /*0450*/  FFMA R7, R4, R7, 0.12022458761930465698 ;  /* 0x3df6384f04077423 */ /* 0x000fc60000000007 */
[----:B------:R-:W-:Y:S01]  /*0460*/  FFMA R3, R5, 1.4426950216293334961, R10 ;  /* 0x3fb8aa3b05037823 */ /* 0x000fe2000000000a */
[----:B------:R-:W-:-:S03]  /*0470*/  FMUL R7, R4, R7 ;  /* 0x0000000704077220 */ /* 0x000fc60000400000 */
[----:B------:R-:W-:Y:S01]  /*0480*/  FFMA R6, R8, 1.9251366722983220825e-08, R3 ;  /* 0x32a55e3408067823 */ /* 0x000fe20000000003 */
[----:B------:R-:W-:-:S04]  /*0490*/  FMUL R4, R7, 3 ;  /* 0x4040000007047820 */ /* 0x000fc80000400000 */
[----:B------:R-:W-:Y:S01]  /*04a0*/  FFMA R4, R5, R4, R6 ;  /* 0x0000000405047223 */ /* 0x000fe20000000006 */
[----:B------:R-:W-:-:S03]  /*04b0*/  MOV R6, 0x391fcb8e ;  /* 0x391fcb8e00067802 */ /* 0x000fc60000000f00 */
[----:B------:R-:W-:-:S04]  /*04c0*/  FFMA R7, R8, R7, R4 ;  /* 0x0000000708077223 */ /* 0x000fc80000000004 */
[----:B------:R-:W-:-:S04]  /*04d0*/  FADD R3, R12, R7 ;  /* 0x000000070c037221 */ /* 0x000fc80000000000 */
[----:B------:R-:W-:Y:S01]  /*04e0*/  FMUL R4, R3, 0.1593017578125 ;  /* 0x3e23200003047820 */ /* 0x000fe20000400000 */
[----:B------:R-:W-:-:S03]  /*04f0*/  FADD R12, -R12, R3 ;  /* 0x000000030c0c7221 */ /* 0x000fc60000000100 */
[----:B------:R-:W0:Y:S01]  /*0500*/  FRND R5, R4 ;  /* 0x0000000400057307 */ /* 0x000e220000201000 */
[----:B------:R-:W-:Y:S01]  /*0510*/  FADD R12, R7, -R12 ;  /* 0x8000000c070c7221 */ /* 0x000fe20000000000 */
[----:B------:R-:W-:Y:S01]  /*0520*/  FFMA R3, R3, 0.1593017578125, -R4 ;  /* 0x3e23200003037823 */ /* 0x000fe20000000804 */
[----:B------:R-:W-:-:S03]  /*0530*/  FSETP.GT.AND P1, PT, |R4|, 152, PT ;  /* 0x431800000400780b */ /* 0x000fc60003f24200 */
[----:B------:R-:W-:Y:S01]  /*0540*/  FFMA R12, R12, 0.1593017578125, R3 ;  /* 0x3e2320000c0c7823 */ /* 0x000fe20000000003 */
[----:B0-----:R-:W-:Y:S01]  /*0550*/  FADD R3, R4, -R5 ;  /* 0x8000000504037221 */ /* 0x001fe20000000000 */
[----:B------:R-:W-:-:S03]  /*0560*/  FSETP.GT.AND P0, PT, R5, RZ, PT ;  /* 0x000000ff0500720b */ /* 0x000fc60003f04000 */
[----:B------:R-:W-:Y:S01]  /*0570*/  FADD R3, R3, R12 ;  /* 0x0000000c03037221 */ /* 0x000fe20000000000 */
[----:B------:R-:W-:Y:S02]  /*0580*/  SEL R5, RZ, 0x83000000, P0 ;  /* 0x83000000ff057807 */ /* 0x000fe40000000000 */
[----:B------:R-:W-:Y:S01]  /*0590*/  FSETP.GEU.AND P0, PT, R4, RZ, PT ;  /* 0x000000ff0400720b */ /* 0x000fe20003f0e000 */
[----:B------:R-:W-:Y:S01]  /*05a0*/  FFMA R6, R3, R6, 0.0013391353422775864601 ;  /* 0x3aaf85ed03067423 */ /* 0x000fe20000000006 */
[----:B------:R-:W-:-:S03]  /*05b0*/  IADD3 R0, PT, PT, R5, 0x7f000000, RZ ;  /* 0x7f00000005007810 */ /* 0x000fc60007ffe0ff */
[C---:B------:R-:W-:Y:S02]  /*05c0*/  FFMA R8, R3.reuse, R6, 0.0096188392490148544312 ;  /* 0x3c1d985603087423 */ /* 0x040fe40000000006 */
[----:B------:R-:W0:Y:S02]  /*05d0*/  F2I.NTZ R6, R4 ;  /* 0x0000000400067305 */ /* 0x000e240000203100 */
[----:B------:R-:W-:-:S04]  /*05e0*/  FFMA R8, R3, R8, 0.055503588169813156128 ;  /* 0x3d6357bb03087423 */ /* 0x000fc80000000008 */
[----:B------:R-:W-:-:S04]  /*05f0*/  FFMA R8, R3, R8, 0.24022644758224487305 ;  /* 0x3e75fdec03087423 */ /* 0x000fc80000000008 */
[----:B------:R-:W-:-:S04]  /*0600*/  FFMA R8, R3, R8, 0.69314718246459960938 ;  /* 0x3f31721803087423 */ /* 0x000fc80000000008 */
[----:B------:R-:W-:Y:S01]  /*0610*/  FFMA R7, R3, R8, 1 ;  /* 0x3f80000003077423 */ /* 0x000fe20000000008 */
[----:B0-----:R-:W-:Y:S02]  /*0620*/  LEA R6, R6, -R5, 0x17 ;  /* 0x8000000506067211 */ /* 0x001fe400078eb8ff */
[----:B------:R-:W-:Y:S01]  /*0630*/  FSEL R3, RZ, +INF , !P0 ;  /* 0x7f800000ff037808 */ /* 0x000fe20004000000 */
[----:B------:R-:W-:-:S04]  /*0640*/  FMUL R7, R0, R7 ;  /* 0x0000000700077220 */ /* 0x000fc80000400000 */
[----:B------:R-:W-:Y:S01]  /*0650*/  @!P1 FMUL R3, R6, R7 ;  /* 0x0000000706039220 */ /* 0x000fe20000400000 */
[----:B------:R-:W-:-:S07]  /*0660*/  @!P2 MOV R3, 0x7fffffff ;  /* 0x7fffffff0003a802 */ /* 0x000fce0000000f00 */
.L_x_2:
[----:B------:R-:W-:Y:S05]  /*0670*/  BSYNC.RECONVERGENT B0 ;  /* 0x0000000000007941 */ /* 0x000fea0003800200 */
.L_x_1:
[C---:B------:R-:W-:Y:S01]  /*0680*/  FMUL R0, R3.reuse, 18.6875 ;  /* 0x4195800003007820 */ /* 0x040fe20000400000 */
[----:B------:R-:W-:Y:S01]  /*0690*/  MOV R4, 0x1 ;  /* 0x0000000100047802 */ /* 0x000fe20000000f00 */
[----:B------:R-:W-:Y:S01]  /*06a0*/  BSSY.RECONVERGENT B0, `(.L_x_3) ;  /* 0x0000019000007945 */ /* 0x000fe20003800200 */
[----:B------:R-:W-:Y:S01]  /*06b0*/  MOV R12, 0x4196d000 ;  /* 0x4196d000000c7802 */ /* 0x000fe20000000f00 */
[----:B------:R-:W0:Y:S04]  /*06c0*/  F2F.F64.F32 R6, R0 ;  /* 0x0000000000067310 */ /* 0x000e280000201800 */
[----:B------:R-:W-:-:S06]  /*06d0*/  FFMA R12, R3, R12, 0.8359375 ;  /* 0x3f560000030c7423 */ /* 0x000fcc000000000c */
[----:B------:R-:W1:Y:S01]  /*06e0*/  F2F.F64.F32 R12, R12 ;  /* 0x0000000c000c7310 */ /* 0x000e620000201800 */
[----:B0-----:R-:W-:-:S07]  /*06f0*/  DADD R6, R6, 1 ;  /* 0x3ff0000006067429 */ /* 0x001fce0000000000 */
[----:B------:R-:W0:Y:S01]  /*0700*/  MUFU.RCP64H R5, R7 ;  /* 0x0000000700057308 */ /* 0x000e220000001800 */
[----:B-1----:R-:W-:Y:S01]  /*0710*/  FSETP.GEU.AND P1, PT, |R13|, 6.5827683646048100446e-37, PT ;  /* 0x036000000d00780b */ /* 0x002fe20003f2e200 */
[----:B0-----:R-:W-:-:S08]  /*0720*/  DFMA R8, -R6, R4, 1 ;  /* 0x3ff000000608742b */ /* 0x001fd00000000104 */
[----:B------:R-:W-:-:S08]  /*0730*/  DFMA R8, R8, R8, R8 ;  /* 0x000000080808722b */ /* 0x000fd00000000008 */
[----:B------:R-:W-:-:S08]  /*0740*/  DFMA R8, R4, R8, R4 ;  /* 0x000000080408722b */ /* 0x000fd00000000004 */
[----:B------:R-:W-:-:S08]  /*0750*/  DFMA R4, -R6, R8, 1 ;  /* 0x3ff000000604742b */ /* 0x000fd00000000108 */
[----:B------:R-:W-:-:S08]  /*0760*/  DFMA R4, R8, R4, R8 ;  /* 0x000000040804722b */ /* 0x000fd00000000008 */
[----:B------:R-:W-:-:S08]  /*0770*/  DMUL R8, R12, R4 ;  /* 0x000000040c087228 */ /* 0x000fd00000000000 */
[----:B------:R-:W-:-:S08]  /*0780*/  DFMA R10, -R6, R8, R12 ;  /* 0x00000008060a722b */ /* 0x000fd0000000010c */
[----:B------:R-:W-:-:S10]  /*0790*/  DFMA R4, R4, R10, R8 ;  /* 0x0000000a0404722b */ /* 0x000fd40000000008 */
[----:B------:R-:W-:-:S05]  /*07a0*/  FFMA R0, RZ, R7, R5 ;  /* 0x00000007ff007223 */ /* 0x000fca0000000005 */
[----:B------:R-:W-:-:S13]  /*07b0*/  FSETP.GT.AND P0, PT, |R0|, 1.469367938527859385e-39, PT ;  /* 0x001000000000780b */ /* 0x000fda0003f04200 */
[----:B------:R-:W-:Y:S05]  /*07c0*/  @P0 BRA P1, `(.L_x_4) ;  /* 0x0000000000180947 */ /* 0x000fea0000800000 */
[----:B------:R-:W-:Y:S02]  /*07d0*/  MOV R10, R6 ;  /* 0x00000006000a7202 */ /* 0x000fe40000000f00 */
[----:B------:R-:W-:Y:S02]  /*07e0*/  MOV R11, R7 ;  /* 0x00000007000b7202 */ /* 0x000fe40000000f00 */
[----:B------:R-:W-:-:S07]  /*07f0*/  MOV R0, 0x810 ;  /* 0x0000081000007802 */ /* 0x000fce0000000f00 */
[----:B------:R-:W-:Y:S05]  /*0800*/  CALL.REL.NOINC `($__internal_0_$__cuda_sm20_div_rn_f64_full) ;  /* 0x0000003400207944 */ /* 0x000fea0003c00000 */
[----:B------:R-:W-:Y:S02]  /*0810*/  MOV R4, R16 ;  /* 0x0000001000047202 */ /* 0x000fe40000000f00 */
[----:B------:R-:W-:-:S07]  /*0820*/  MOV R5, R17 ;  /* 0x0000001100057202 */ /* 0x000fce0000000f00 */
.L_x_4:
[----:B------:R-:W-:Y:S05]  /*0830*/  BSYNC.RECONVERGENT B0 ;  /* 0x0000000000007941 */ /* 0x000fea0003800200 */
.L_x_3:
[----:B------:R-:W0:Y:S01]  /*0840*/  F2F.F32.F64 R4, R4 ;  /* 0x0000000400047310 */ /* 0x000e220000301000 */
[----:B------:R-:W-:Y:S01]  /*0850*/  BSSY.RECONVERGENT B0, `(.L_x_5) ;  /* 0x0000049000007945 */ /* 0x000fe20003800200 */
[----:B------:R-:W-:Y:S01]  /*0860*/  HFMA2 R0, -RZ, RZ, 1.875, 0 ;  /* 0x3f800000ff007431 */ /* 0x000fe200000001ff */
[----:B------:R-:W-:Y:S02]  /*0870*/  MOV R3, 0x3f800000 ;  /* 0x3f80000000037802 */ /* 0x000fe40000000f00 */
[----:B0-----:R-:W-:-:S13]  /*0880*/  FSETP.NEU.AND P0, PT, R4, 1, PT ;  /* 0x3f8000000400780b */ /* 0x001fda0003f0d000 */
[----:B------:R-:W-:Y:S05]  /*0890*/  @!P0 BRA `(.L_x_6) ;  /* 0x0000000400108947 */ /* 0x000fea0003800000 */
[----:B------:R-:W-:-:S13]  /*08a0*/  FSETP.NAN.AND P0, PT, |R4|, |R4|, PT ;  /* 0x400000040400720b */ /* 0x000fda0003f08200 */
[----:B------:R-:W-:Y:S01]  /*08b0*/  @P0 FADD R3, R4, 78.84375 ;  /* 0x429db00004030421 */ /* 0x000fe20000000000 */
        /* <DEDUP_REMOVED lines=37> */
[----:B------:R-:W-:-:S04]  /*0b10*/  FFMA R10, R10, R3, R5 ;  /* 0x000000030a0a7223 */ /* 0x000fc80000000005 */
[----:B------:R-:W-:Y:S01]  /*0b20*/  FFMA R9, R8, R9, R10 ;  /* 0x0000000908097223 */ /* 0x000fe2000000000a */
[----:B------:R-:W-:-:S03]  /*0b30*/  MOV R8, 0x391fcb8e ;  /* 0x391fcb8e00087802 */ /* 0x000fc60000000f00 */
[----:B------:R-:W-:-:S04]  /*0b40*/  FADD R3, R12, R9 ;  /* 0x000000090c037221 */ /* 0x000fc80000000000 */
[----:B------:R-:W-:Y:S01]  /*0b50*/  FMUL R6, R3, 78.84375 ;  /* 0x429db00003067820 */ /* 0x000fe20000400000 */
[----:B------:R-:W-:-:S03]  /*0b60*/  FADD R12, -R12, R3 ;  /* 0x000000030c0c7221 */ /* 0x000fc60000000100 */
[----:B------:R-:W0:Y:S01]  /*0b70*/  FRND R5, R6 ;  /* 0x0000000600057307 */ /* 0x000e220000201000 */
[----:B------:R-:W-:Y:S01]  /*0b80*/  FADD R12, R9, -R12 ;  /* 0x8000000c090c7221 */ /* 0x000fe20000000000 */
[----:B------:R-:W-:Y:S01]  /*0b90*/  FFMA R3, R3, 78.84375, -R6 ;  /* 0x429db00003037823 */ /* 0x000fe20000000806 */
[----:B------:R-:W-:-:S03]  /*0ba0*/  FSETP.GT.AND P1, PT, |R6|, 152, PT ;  /* 0x431800000600780b */ /* 0x000fc60003f24200 */
[----:B------:R-:W-:Y:S01]  /*0bb0*/  FFMA R12, R12, 78.84375, R3 ;  /* 0x429db0000c0c7823 */ /* 0x000fe20000000003 */
        /* <DEDUP_REMOVED lines=18> */
.L_x_6:
[----:B------:R-:W-:Y:S05]  /*0ce0*/  BSYNC.RECONVERGENT B0 ;  /* 0x0000000000007941 */ /* 0x000fea0003800200 */
.L_x_5:
[----:B------:R-:W0:Y:S01]  /*0cf0*/  LDC R6, c[0x0][0x38c] ;  /* 0x0000e300ff067b82 */ /* 0x000e220000000800 */
[----:B------:R-:W-:-:S05]  /*0d00*/  HFMA2 R5, -RZ, RZ, 1.0341796875, -112.625 ;  /* 0x3c23d70aff057431 */ /* 0x000fca00000001ff */
[----:B------:R-:W-:-:S04]  /*0d10*/  FFMA R0, R5, -100, R0 ;  /* 0xc2c8000005007823 */ /* 0x000fc80000000000 */
[----:B------:R-:W-:Y:S01]  /*0d20*/  FFMA R4, R0, R5, 0.0099999997764825820923 ;  /* 0x3c23d70a00047423 */ /* 0x000fe20000000005 */
        /* <DEDUP_REMOVED lines=11> */
.L_x_7:
[----:B------:R-:W0:Y:S01]  /*0de0*/  LDC R9, c[0x0][0x390] ;  /* 0x0000e400ff097b82 */ /* 0x000e220000000800 */
[----:B------:R-:W-:Y:S02]  /*0df0*/  MOV R0, 0x3c23d70a ;  /* 0x3c23d70a00007802 */ /* 0x000fe40000000f00 */
[----:B------:R-:W-:-:S05]  /*0e00*/  MOV R5, 0x42c80000 ;  /* 0x42c8000000057802 */ /* 0x000fca0000000f00 */
[----:B------:R-:W-:-:S04]  /*0e10*/  FFMA R5, R0, -R5, 1 ;  /* 0x3f80000000057423 */ /* 0x000fc80000000805 */
[----:B------:R-:W-:Y:S01]  /*0e20*/  FFMA R5, R5, R0, 0.0099999997764825820923 ;  /* 0x3c23d70a05057423 */ /* 0x000fe20000000000 */
[----:B0-----:R-:W0:Y:S03]  /*0e30*/  FCHK P0, R9, 100 ;  /* 0x42c8000009007902 */ /* 0x001e260000000000 */
[----:B------:R-:W-:-:S04]  /*0e40*/  FFMA R0, R5, R9, RZ ;  /* 0x0000000905007223 */ /* 0x000fc800000000ff */
[----:B------:R-:W-:-:S04]  /*0e50*/  FFMA R7, R0, -100, R9 ;  /* 0xc2c8000000077823 */ /* 0x000fc80000000009 */
[----:B------:R-:W-:Y:S01]  /*0e60*/  FFMA R5, R5, R7, R0 ;  /* 0x0000000705057223 */ /* 0x000fe20000000000 */
[----:B0-----:R-:W-:Y:S06]  /*0e70*/  @!P0 BRA `(.L_x_8) ;  /* 0x0000000000188947 */ /* 0x001fec0003800000 */
[----:B------:R-:W0:Y:S01]  /*0e80*/  LDCU UR4, c[0x0][0x390] ;  /* 0x00007200ff0477ac */ /* 0x000e220008000800 */
[----:B------:R-:W-:Y:S01]  /*0e90*/  HFMA2 R9, -RZ, RZ, 3.390625, 0 ;  /* 0x42c80000ff097431 */ /* 0x000fe200000001ff */
[----:B------:R-:W-:Y:S02]  /*0ea0*/  MOV R12, 0xed0 ;  /* 0x00000ed0000c7802 */ /* 0x000fe40000000f00 */
[----:B0-----:R-:W-:-:S07]  /*0eb0*/  MOV R0, UR4 ;  /* 0x0000000400007c02 */ /* 0x001fce0008000f00 */
[----:B------:R-:W-:Y:S05]  /*0ec0*/  CALL.REL.NOINC `($__internal_1_$__cuda_sm3x_div_rn_noftz_f32_slowpath) ;  /* 0x0000003000dc7944 */ /* 0x000fea0003c00000 */
[----:B------:R-:W-:-:S07]  /*0ed0*/  MOV R5, R9 ;  /* 0x0000000900057202 */ /* 0x000fce0000000f00 */
.L_x_8:
[----:B------:R-:W0:Y:S01]  /*0ee0*/  LDC R8, c[0x0][0x394] ;  /* 0x0000e500ff087b82 */ /* 0x000e220000000800 */
[----:B------:R-:W-:Y:S01]  /*0ef0*/  HFMA2 R6, -RZ, RZ, 1.0341796875, -112.625 ;  /* 0x3c23d70aff067431 */ /* 0x000fe200000001ff */
[----:B------:R-:W-:Y:S01]  /*0f00*/  MOV R7, 0x42c80000 ;  /* 0x42c8000000077802 */ /* 0x000fe20000000f00 */
[----:B------:R-:W1:Y:S04]  /*0f10*/  LDCU.64 UR4, c[0x0][0x358] ;  /* 0x00006b00ff0477ac */ /* 0x000e680008000a00 */
[----:B------:R-:W-:-:S04]  /*0f20*/  FFMA R7, R6, -R7, 1 ;  /* 0x3f80000006077423 */ /* 0x000fc80000000807 */
[----:B------:R-:W-:Y:S01]  /*0f30*/  FFMA R6, R7, R6, 0.0099999997764825820923 ;  /* 0x3c23d70a07067423 */ /* 0x000fe20000000006 */
[----:B0-----:R-:W0:Y:S03]  /*0f40*/  FCHK P0, R8, 100 ;  /* 0x42c8000008007902 */ /* 0x001e260000000000 */
[----:B------:R-:W-:-:S04]  /*0f50*/  FFMA R7, R6, R8, RZ ;  /* 0x0000000806077223 */ /* 0x000fc800000000ff */
[----:B------:R-:W-:-:S04]  /*0f60*/  FFMA R0, R7, -100, R8 ;  /* 0xc2c8000007007823 */ /* 0x000fc80000000008 */
[----:B------:R-:W-:Y:S01]  /*0f70*/  FFMA R6, R6, R0, R7 ;  /* 0x0000000006067223 */ /* 0x000fe20000000007 */
[----:B01----:R-:W-:Y:S06]  /*0f80*/  @!P0 BRA `(.L_x_9) ;  /* 0x0000000000188947 */ /* 0x003fec0003800000 */
[----:B------:R-:W0:Y:S01]  /*0f90*/  LDCU UR6, c[0x0][0x394] ;  /* 0x00007280ff0677ac */ /* 0x000e220008000800 */
[----:B------:R-:W-:Y:S02]  /*0fa0*/  MOV R9, 0x42c80000 ;  /* 0x42c8000000097802 */ /* 0x000fe40000000f00 */
[----:B------:R-:W-:Y:S02]  /*0fb0*/  MOV R12, 0xfe0 ;  /* 0x00000fe0000c7802 */ /* 0x000fe40000000f00 */
[----:B0-----:R-:W-:-:S07]  /*0fc0*/  MOV R0, UR6 ;  /* 0x0000000600007c02 */ /* 0x001fce0008000f00 */
[----:B------:R-:W-:Y:S05]  /*0fd0*/  CALL.REL.NOINC `($__internal_1_$__cuda_sm3x_div_rn_noftz_f32_slowpath) ;  /* 0x0000003000987944 */ /* 0x000fea0003c00000 */
[----:B------:R-:W-:-:S07]  /*0fe0*/  MOV R6, R9 ;  /* 0x0000000900067202 */ /* 0x000fce0000000f00 */
.L_x_9:
[----:B------:R-:W0:Y:S01]  /*0ff0*/  LDC.64 R8, c[0x0][0x3a0] ;  /* 0x0000e800ff087b82 */ /* 0x000e220000000a00 */
[----:B------:R-:W1:Y:S01]  /*1000*/  LDCU.64 UR6, c[0x0][0x398] ;  /* 0x00007300ff0677ac */ /* 0x000e620008000a00 */
[----:B0-----:R-:W-:-:S05]  /*1010*/  IMAD.WIDE R8, R2, 0x4, R8 ;  /* 0x0000000402087825 */ /* 0x001fca00078e0208 */
[----:B------:R0:W5:Y:S04]  /*1020*/  LDG.E R7, desc[UR4][R8.64] ;  /* 0x0000000408077981 */ /* 0x000168000c1e1900 */
[----:B------:R0:W5:Y:S04]  /*1030*/  LDG.E R22, desc[UR4][R8.64+0x4] ;  /* 0x0000040408167981 */ /* 0x000168000c1e1900 */
[----:B------:R0:W5:Y:S04]  /*1040*/  LDG.E R23, desc[UR4][R8.64+0x8] ;  /* 0x0000080408177981 */ /* 0x000168000c1e1900 */
[----:B------:R0:W5:Y:S01]  /*1050*/  LDG.E R24, desc[UR4][R8.64+0xc] ;  /* 0x00000c0408187981 */ /* 0x000162000c1e1900 */
[----:B-1----:R-:W-:-:S04]  /*1060*/  UISETP.NE.AND UP0, UPT, UR7, URZ, UPT ;  /* 0x000000ff0700728c */ /* 0x002fc8000bf05270 */
[----:B------:R-:W-:-:S09]  /*1070*/  UISETP.EQ.OR UP0, UPT, UR6, URZ, !UP0 ;  /* 0x000000ff0600728c */ /* 0x000fd2000c702670 */
[----:B0-----:R-:W-:Y:S05]  /*1080*/  BRA.U UP0, `(.L_x_10) ;  /* 0x0000002900cc7547 */ /* 0x001fea000b800000 */
[----:B-----5:R-:W-:Y:S01]  /*1090*/  FSETP.NEU.AND P0, PT, R7, 1, PT ;  /* 0x3f8000000700780b */ /* 0x020fe20003f0d000 */
[----:B------:R-:W-:Y:S01]  /*10a0*/  BSSY.RECONVERGENT B0, `(.L_x_11) ;  /* 0x0000047000007945 */ /* 0x000fe20003800200 */
[----:B------:R-:W-:-:S11]  /*10b0*/  HFMA2 R0, -RZ, RZ, 1.875, 0 ;  /* 0x3f800000ff007431 */ /* 0x000fd600000001ff */
[----:B------:R-:W-:Y:S05]  /*10c0*/  @!P0 BRA `(.L_x_12) ;  /* 0x0000000400108947 */ /* 0x000fea0003800000 */
[----:B------:R-:W-:-:S13]  /*10d0*/  FSETP.NAN.AND P0, PT, |R7|, |R7|, PT ;  /* 0x400000070700720b */ /* 0x000fda0003f08200 */
[----:B------:R-:W-:Y:S01]  /*10e0*/  @P0 FADD R0, R7, 0.012683313339948654175 ;  /* 0x3c4fcdac07000421 */ /* 0x000fe20000000000 */
[----:B------:R-:W-:Y:S06]  /*10f0*/  @P0 BRA `(.L_x_12) ;  /* 0x0000000400040947 */ /* 0x000fec0003800000 */
[----:B------:R-:W-:-:S04]  /*1100*/  FSETP.NEU.AND P0, PT, |R7|, +INF , PT ;  /* 0x7f8000000700780b */ /* 0x000fc80003f0d200 */
[----:B------:R-:W-:-:S13]  /*1110*/  FSETP.NEU.AND P0, PT, R7, RZ, P0 ;  /* 0x000000ff0700720b */ /* 0x000fda000070d000 */
[----:B------:R-:W-:-:S05]  /*1120*/  @!P0 FADD R0, R7, R7 ;  /* 0x0000000707008221 */ /* 0x000fca0000000000 */
[----:B------:R-:W-:Y:S01]  /*1130*/  @!P0 LOP3.LUT R0, R0, 0x7fffffff, RZ, 0xc0, !PT ;  /* 0x7fffffff00008812 */ /* 0x000fe200078ec0ff */
[----:B------:R-:W-:Y:S06]  /*1140*/  @!P0 BRA `(.L_x_12) ;  /* 0x0000000000f08947 */ /* 0x000fec0003800000 */
[C---:B------:R-:W-:Y:S01]  /*1150*/  FMUL R0, |R7|.reuse, 16777216 ;  /* 0x4b80000007007820 */ /* 0x040fe20000400200 */
[C---:B------:R-:W-:Y:S02]  /*1160*/  FSETP.GEU.AND P0, PT, |R7|.reuse, 1.175494350822287508e-38, PT ;  /* 0x008000000700780b */ /* 0x040fe40003f0e200 */
[----:B------:R-:W-:Y:S02]  /*1170*/  MOV R15, 0x3a2c32e4 ;  /* 0x3a2c32e4000f7802 */ /* 0x000fe40000000f00 */
[----:B------:R-:W-:Y:S02]  /*1180*/  FSEL R0, R0, |R7|, !P0 ;  /* 0x4000000700007208 */ /* 0x000fe40004000000 */
[----:B------:R-:W-:Y:S02]  /*1190*/  FSETP.GEU.AND P2, PT, R7, RZ, PT ;  /* 0x000000ff0700720b */ /* 0x000fe40003f4e000 */
[----:B------:R-:W-:-:S04]  /*11a0*/  IADD3 R8, PT, PT, R0, -0x3f3504f3, RZ ;  /* 0xc0cafb0d00087810 */ /* 0x000fc80007ffe0ff */
[----:B------:R-:W-:Y:S02]  /*11b0*/  LOP3.LUT R9, R8, 0xff800000, RZ, 0xc0, !PT ;  /* 0xff80000008097812 */ /* 0x000fe400078ec0ff */
[----:B------:R-:W-:Y:S02]  /*11c0*/  FSEL R8, RZ, -24, P0 ;  /* 0xc1c00000ff087808 */ /* 0x000fe40000000000 */
[-C--:B------:R-:W-:Y:S02]  /*11d0*/  IADD3 R0, PT, PT, R0, -R9.reuse, RZ ;  /* 0x8000000900007210 */ /* 0x080fe40007ffe0ff */
[----:B------:R-:W-:-:S03]  /*11e0*/  I2FP.F32.S32 R9, R9 ;  /* 0x0000000900097245 */ /* 0x000fc60000201400 */
[C---:B------:R-:W-:Y:S01]  /*11f0*/  FADD R10, R0.reuse, 1 ;  /* 0x3f800000000a7421 */ /* 0x040fe20000000000 */
[----:B------:R-:W-:Y:S01]  /*1200*/  FADD R11, R0, -1 ;  /* 0xbf800000000b7421 */ /* 0x000fe20000000000 */
[----:B------:R-:W-:-:S03]  /*1210*/  FFMA R9, R9, 1.1920928955078125e-07, R8 ;  /* 0x3400000009097823 */ /* 0x000fc60000000008 */
[----:B------:R-:W-:Y:S01]  /*1220*/  FADD R13, R11, R11 ;  /* 0x0000000b0b0d7221 */ /* 0x000fe20000000000 */
[----:B------:R-:W0:Y:S03]  /*1230*/  MUFU.RCP R10, R10 ;  /* 0x0000000a000a7308 */ /* 0x000e260000001000 */
        /* <DEDUP_REMOVED lines=17> */
[----:B------:R-:W-:-:S04]  /*1350*/  FFMA R13, R0, R13, R10 ;  /* 0x0000000d000d7223 */ /* 0x000fc8000000000a */
[----:B------:R-:W-:-:S04]  /*1360*/  FADD R9, R8, R13 ;  /* 0x0000000d08097221 */ /* 0x000fc80000000000 */
[----:B------:R-:W-:Y:S01]  /*1370*/  FMUL R0, R9, 0.012683313339948654175 ;  /* 0x3c4fcdac09007820 */ /* 0x000fe20000400000 */
[----:B------:R-:W-:-:S03]  /*1380*/  FADD R8, -R8, R9 ;  /* 0x0000000908087221 */ /* 0x000fc60000000100 */
[----:B------:R-:W0:Y:S01]  /*1390*/  FRND R11, R0 ;  /* 0x00000000000b7307 */ /* 0x000e220000201000 */
[----:B------:R-:W-:Y:S01]  /*13a0*/  FADD R8, R13, -R8 ;  /* 0x800000080d087221 */ /* 0x000fe20000000000 */
[----:B------:R-:W-:Y:S01]  /*13b0*/  FFMA R9, R9, 0.012683313339948654175, -R0 ;  /* 0x3c4fcdac09097823 */ /* 0x000fe20000000800 */
[----:B------:R-:W-:Y:S01]  /*13c0*/  HFMA2 R13, -RZ, RZ, 0.64013671875, -15.109375 ;  /* 0x391fcb8eff0d7431 */ /* 0x000fe200000001ff */
[----:B------:R-:W-:Y:S02]  /*13d0*/  FSETP.GT.AND P1, PT, |R0|, 152, PT ;  /* 0x431800000000780b */ /* 0x000fe40003f24200 */
[----:B------:R-:W-:Y:S02]  /*13e0*/  FFMA R9, R8, 0.012683313339948654175, R9 ;  /* 0x3c4fcdac08097823 */ /* 0x000fe40000000009 */
[----:B------:R-:W1:Y:S01]  /*13f0*/  F2I.NTZ R10, R0 ;  /* 0x00000000000a7305 */ /* 0x000e620000203100 */
[----:B0-----:R-:W-:Y:S01]  /*1400*/  FADD R8, R0, -R11 ;  /* 0x8000000b00087221 */ /* 0x001fe20000000000 */
[----:B------:R-:W-:-:S03]  /*1410*/  FSETP.GT.AND P0, PT, R11, RZ, PT ;  /* 0x000000ff0b00720b */ /* 0x000fc60003f04000 */
[----:B------:R-:W-:-:S04]  /*1420*/  FADD R8, R8, R9 ;  /* 0x0000000908087221 */ /* 0x000fc80000000000 */
[----:B------:R-:W-:-:S04]  /*1430*/  FFMA R9, R8, R13, 0.0013391353422775864601 ;  /* 0x3aaf85ed08097423 */ /* 0x000fc8000000000d */
[----:B------:R-:W-:-:S04]  /*1440*/  FFMA R9, R8, R9, 0.0096188392490148544312 ;  /* 0x3c1d985608097423 */ /* 0x000fc80000000009 */
[----:B------:R-:W-:-:S04]  /*1450*/  FFMA R9, R8, R9, 0.055503588169813156128 ;  /* 0x3d6357bb08097423 */ /* 0x000fc80000000009 */
[----:B------:R-:W-:-:S04]  /*1460*/  FFMA R9, R8, R9, 0.24022644758224487305 ;  /* 0x3e75fdec08097423 */ /* 0x000fc80000000009 */
[----:B------:R-:W-:Y:S01]  /*1470*/  FFMA R11, R8, R9, 0.69314718246459960938 ;  /* 0x3f317218080b7423 */ /* 0x000fe20000000009 */
[----:B------:R-:W-:Y:S02]  /*1480*/  SEL R9, RZ, 0x83000000, P0 ;  /* 0x83000000ff097807 */ /* 0x000fe40000000000 */
[----:B------:R-:W-:Y:S01]  /*1490*/  FSETP.GEU.AND P0, PT, R0, RZ, PT ;  /* 0x000000ff0000720b */ /* 0x000fe20003f0e000 */
[----:B------:R-:W-:Y:S01]  /*14a0*/  FFMA R11, R8, R11, 1 ;  /* 0x3f800000080b7423 */ /* 0x000fe2000000000b */
[----:B------:R-:W-:Y:S02]  /*14b0*/  IADD3 R8, PT, PT, R9, 0x7f000000, RZ ;  /* 0x7f00000009087810 */ /* 0x000fe40007ffe0ff */
[----:B-1----:R-:W-:Y:S02]  /*14c0*/  LEA R10, R10, -R9, 0x17 ;  /* 0x800000090a0a7211 */ /* 0x002fe400078eb8ff */
[----:B------:R-:W-:Y:S01]  /*14d0*/  FSEL R0, RZ, +INF , !P0 ;  /* 0x7f800000ff007808 */ /* 0x000fe20004000000 */
[----:B------:R-:W-:-:S04]  /*14e0*/  FMUL R11, R8, R11 ;  /* 0x0000000b080b7220 */ /* 0x000fc80000400000 */
[----:B------:R-:W-:Y:S01]  /*14f0*/  @!P1 FMUL R0, R10, R11 ;  /* 0x0000000b0a009220 */ /* 0x000fe20000400000 */
[----:B------:R-:W-:-:S07]  /*1500*/  @!P2 MOV R0, 0x7fffffff ;  /* 0x7fffffff0000a802 */ /* 0x000fce0000000f00 */
.L_x_12:
[----:B------:R-:W-:Y:S05]  /*1510*/  BSYNC.RECONVERGENT B0 ;  /* 0x0000000000007941 */ /* 0x000fea0003800200 */
.L_x_11:
[----:B------:R-:W-:Y:S01]  /*1520*/  HFMA2 R9, -RZ, RZ, 2.791015625, -0.0 ;  /* 0x41958000ff097431 */ /* 0x000fe200000001ff */
[C---:B------:R-:W-:Y:S01]  /*1530*/  FSETP.GEU.AND P0, PT, R0.reuse, 0.8359375, PT ;  /* 0x3f5600000000780b */ /* 0x040fe20003f0e000 */
[C---:B------:R-:W-:Y:S01]  /*1540*/  FADD R8, R0.reuse, -0.8359375 ;  /* 0xbf56000000087421 */ /* 0x040fe20000000000 */
[----:B------:R-:W-:Y:S02]  /*1550*/  BSSY.RECONVERGENT B0, `(.L_x_13) ;  /* 0x000000e000007945 */ /* 0x000fe40003800200 */
[----:B------:R-:W-:Y:S02]  /*1560*/  FFMA R11, R0, -R9, 18.8515625 ;  /* 0x4196d000000b7423 */ /* 0x000fe40000000809 */
[----:B------:R-:W-:Y:S02]  /*1570*/  FSEL R0, R8, RZ, P0 ;  /* 0x000000ff08007208 */ /* 0x000fe40000000000 */
[----:B------:R-:W0:Y:S08]  /*1580*/  MUFU.RCP R9, R11 ;  /* 0x0000000b00097308 */ /* 0x000e300000001000 */
[----:B------:R-:W1:Y:S01]  /*1590*/  FCHK P0, R0, R11 ;  /* 0x0000000b00007302 */ /* 0x000e620000000000 */
[----:B0-----:R-:W-:-:S04]  /*15a0*/  FFMA R10, -R11, R9, 1 ;  /* 0x3f8000000b0a7423 */ /* 0x001fc80000000109 */
[----:B------:R-:W-:-:S04]  /*15b0*/  FFMA R9, R9, R10, R9 ;  /* 0x0000000a09097223 */ /* 0x000fc80000000009 */
[----:B------:R-:W-:-:S04]  /*15c0*/  FFMA R8, R0, R9, RZ ;  /* 0x0000000900087223 */ /* 0x000fc800000000ff */
[----:B------:R-:W-:-:S04]  /*15d0*/  FFMA R10, -R11, R8, R0 ;  /* 0x000000080b0a7223 */ /* 0x000fc80000000100 */
[----:B------:R-:W-:Y:S01]  /*15e0*/  FFMA R9, R9, R10, R8 ;  /* 0x0000000a09097223 */ /* 0x000fe20000000008 */
[----:B-1----:R-:W-:Y:S06]  /*15f0*/  @!P0 BRA `(.L_x_14) ;  /* 0x00000000000c8947 */ /* 0x002fec0003800000 */
[----:B------:R-:W-:Y:S02]  /*1600*/  MOV R9, R11 ;  /* 0x0000000b00097202 */ /* 0x000fe40000000f00 */
[----:B------:R-:W-:-:S07]  /*1610*/  MOV R12, 0x1630 ;  /* 0x00001630000c7802 */ /* 0x000fce0000000f00 */
[----:B------:R-:W-:Y:S05]  /*1620*/  CALL.REL.NOINC `($__internal_1_$__cuda_sm3x_div_rn_noftz_f32_slowpath) ;  /* 0x0000002c00047944 */ /* 0x000fea0003c00000 */
.L_x_14:
[----:B------:R-:W-:Y:S05]  /*1630*/  BSYNC.RECONVERGENT B0 ;  /* 0x0000000000007941 */ /* 0x000fea0003800200 */
.L_x_13:
[----:B------:R-:W-:Y:S01]  /*1640*/  FSETP.NEU.AND P0, PT, R9, 1, PT ;  /* 0x3f8000000900780b */ /* 0x000fe20003f0d000 */
[----:B------:R-:W-:Y:S01]  /*1650*/  BSSY.RECONVERGENT B0, `(.L_x_15) ;  /* 0x0000047000007945 */ /* 0x000fe20003800200 */
[----:B------:R-:W-:-:S11]  /*1660*/  MOV R8, 0x3f800000 ;  /* 0x3f80000000087802 */ /* 0x000fd60000000f00 */
[----:B------:R-:W-:Y:S05]  /*1670*/  @!P0 BRA `(.L_x_16) ;  /* 0x0000000400108947 */ /* 0x000fea0003800000 */
[----:B------:R-:W-:-:S13]  /*1680*/  FSETP.NAN.AND P0, PT, |R9|, |R9|, PT ;  /* 0x400000090900720b */ /* 0x000fda0003f08200 */
[----:B------:R-:W-:Y:S01]  /*1690*/  @P0 FADD R8, R9, 6.2773947715759277344 ;  /* 0x40c8e06b09080421 */ /* 0x000fe20000000000 */
        /* <DEDUP_REMOVED lines=8> */
[----:B------:R-:W-:Y:S02]  /*1720*/  FSETP.GEU.AND P2, PT, R9, RZ, PT ;  /* 0x000000ff0900720b */ /* 0x000fe40003f4e000 */
[----:B------:R-:W-:-:S04]  /*1730*/  FSEL R0, R0, |R9|, !P0 ;  /* 0x4000000900007208 */ /* 0x000fc80004000000 */
        /* <DEDUP_REMOVED lines=10> */
[----:B0-----:R-:W-:Y:S01]  /*17e0*/  FMUL R0, R10, R15 ;  /* 0x0000000f0a007220 */ /* 0x001fe20000400000 */
[----:B------:R-:W-:-:S03]  /*17f0*/  HFMA2 R15, -RZ, RZ, 0.771484375, 0.21533203125 ;  /* 0x3a2c32e4ff0f7431 */ /* 0x000fc600000001ff */
[----:B------:R-:W-:Y:S01]  /*1800*/  FADD R14, R13, -R0 ;  /* 0x800000000d0e7221 */ /* 0x000fe20000000000 */
[CC--:B------:R-:W-:Y:S01]  /*1810*/  FMUL R12, R0.reuse, R0.reuse ;  /* 0x00000000000c7220 */ /* 0x0c0fe20000400000 */
[----:B------:R-:W-:Y:S02]  /*1820*/  FFMA R8, R0, 1.4426950216293334961, R11 ;  /* 0x3fb8aa3b00087823 */ /* 0x000fe4000000000b */
[----:B------:R-:W-:Y:S02]  /*1830*/  FADD R14, R14, R14 ;  /* 0x0000000e0e0e7221 */ /* 0x000fe40000000000 */
[----:B------:R-:W-:Y:S01]  /*1840*/  FADD R11, R11, -R8 ;  /* 0x800000080b0b7221 */ /* 0x000fe20000000000 */
[----:B------:R-:W-:Y:S01]  /*1850*/  FFMA R15, R12, R15, 0.0032181653659790754318 ;  /* 0x3b52e7db0c0f7423 */ /* 0x000fe2000000000f */
[----:B------:R-:W-:Y:S02]  /*1860*/  FFMA R13, R13, -R0, R14 ;  /* 0x800000000d0d7223 */ /* 0x000fe4000000000e */
[----:B------:R-:W-:Y:S01]  /*1870*/  FFMA R14, R0, 1.4426950216293334961, R11 ;  /* 0x3fb8aa3b000e7823 */ /* 0x000fe2000000000b */
[----:B------:R-:W-:Y:S01]  /*1880*/  FFMA R15, R12, R15, 0.018033718690276145935 ;  /* 0x3c93bb730c0f7423 */ /* 0x000fe2000000000f */
[----:B------:R-:W-:-:S03]  /*1890*/  FMUL R13, R10, R13 ;  /* 0x0000000d0a0d7220 */ /* 0x000fc60000400000 */
[----:B------:R-:W-:Y:S01]  /*18a0*/  FFMA R15, R12, R15, 0.12022458761930465698 ;  /* 0x3df6384f0c0f7423 */ /* 0x000fe2000000000f */
[----:B------:R-:W-:-:S03]  /*18b0*/  FFMA R11, R13, 1.4426950216293334961, R14 ;  /* 0x3fb8aa3b0d0b7823 */ /* 0x000fc6000000000e */
[----:B------:R-:W-:Y:S01]  /*18c0*/  FMUL R15, R12, R15 ;  /* 0x0000000f0c0f7220 */ /* 0x000fe20000400000 */
[----:B------:R-:W-:-:S03]  /*18d0*/  FFMA R12, R0, 1.9251366722983220825e-08, R11 ;  /* 0x32a55e34000c7823 */ /* 0x000fc6000000000b */
[----:B------:R-:W-:-:S04]  /*18e0*/  FMUL R10, R15, 3 ;  /* 0x404000000f0a7820 */ /* 0x000fc80000400000 */
[----:B------:R-:W-:-:S04]  /*18f0*/  FFMA R10, R13, R10, R12 ;  /* 0x0000000a0d0a7223 */ /* 0x000fc8000000000c */
[----:B------:R-:W-:-:S04]  /*1900*/  FFMA R15, R0, R15, R10 ;  /* 0x0000000f000f7223 */ /* 0x000fc8000000000a */
[----:B------:R-:W-:-:S04]  /*1910*/  FADD R11, R8, R15 ;  /* 0x0000000f080b7221 */ /* 0x000fc80000000000 */
[----:B------:R-:W-:Y:S01]  /*1920*/  FMUL R0, R11, 6.2773947715759277344 ;  /* 0x40c8e06b0b007820 */ /* 0x000fe20000400000 */
[----:B------:R-:W-:-:S03]  /*1930*/  FADD R8, -R8, R11 ;  /* 0x0000000b08087221 */ /* 0x000fc60000000100 */
[----:B------:R-:W0:Y:S01]  /*1940*/  FRND R13, R0 ;  /* 0x00000000000d7307 */ /* 0x000e220000201000 */
[----:B------:R-:W-:Y:S01]  /*1950*/  FADD R8, R15, -R8 ;  /* 0x800000080f087221 */ /* 0x000fe20000000000 */
[----:B------:R-:W-:Y:S01]  /*1960*/  FFMA R11, R11, 6.2773947715759277344, -R0 ;  /* 0x40c8e06b0b0b7823 */ /* 0x000fe20000000800 */
[----:B------:R-:W-:Y:S02]  /*1970*/  MOV R15, 0x391fcb8e ;  /* 0x391fcb8e000f7802 */ /* 0x000fe40000000f00 */
[----:B------:R-:W-:Y:S01]  /*1980*/  FSETP.GT.AND P1, PT, |R0|, 152, PT ;  /* 0x431800000000780b */ /* 0x000fe20003f24200 */
[----:B------:R-:W-:Y:S01]  /*1990*/  FFMA R11, R8, 6.2773947715759277344, R11 ;  /* 0x40c8e06b080b7823 */ /* 0x000fe2000000000b */
        /* <DEDUP_REMOVED lines=18> */
.L_x_16:
[----:B------:R-:W-:Y:S05]  /*1ac0*/  BSYNC.RECONVERGENT B0 ;  /* 0x0000000000007941 */ /* 0x000fea0003800200 */
.L_x_15:
[----:B------:R-:W-:Y:S01]  /*1ad0*/  FSETP.NEU.AND P0, PT, R22, 1, PT ;  /* 0x3f8000001600780b */ /* 0x000fe20003f0d000 */
        /* <DEDUP_REMOVED lines=15> */
[----:B------:R-:W-:Y:S02]  /*1bd0*/  FSEL R10, RZ, -24, P0 ;  /* 0xc1c00000ff0a7808 */ /* 0x000fe40000000000 */
[----:B------:R-:W-:Y:S02]  /*1be0*/  IADD3 R0, PT, PT, R9, -0x3f3504f3, RZ ;  /* 0xc0cafb0d09007810 */ /* 0x000fe40007ffe0ff */
[----:B------:R-:W-:-:S02]  /*1bf0*/  FSETP.GEU.AND P2, PT, R22, RZ, PT ;  /* 0x000000ff1600720b */ /* 0x000fc40003f4e000 */
[----:B------:R-:W-:-:S04]  /*1c00*/  LOP3.LUT R0, R0, 0xff800000, RZ, 0xc0, !PT ;  /* 0xff80000000007812 */ /* 0x000fc800078ec0ff */
[----:B------:R-:W-:-:S05]  /*1c10*/  IADD3 R9, PT, PT, R9, -R0, RZ ;  /* 0x8000000009097210 */ /* 0x000fca0007ffe0ff */
[C---:B------:R-:W-:Y:S01]  /*1c20*/  FADD R12, R9.reuse, 1 ;  /* 0x3f800000090c7421 */ /* 0x040fe20000000000 */
[----:B------:R-:W-:Y:S01]  /*1c30*/  FADD R13, R9, -1 ;  /* 0xbf800000090d7421 */ /* 0x000fe20000000000 */
[----:B------:R-:W-:-:S03]  /*1c40*/  I2FP.F32.S32 R9, R0 ;  /* 0x0000000000097245 */ /* 0x000fc60000201400 */
[----:B------:R-:W-:Y:S01]  /*1c50*/  FADD R11, R13, R13 ;  /* 0x0000000d0d0b7221 */ /* 0x000fe20000000000 */
[----:B------:R-:W0:Y:S03]  /*1c60*/  MUFU.RCP R12, R12 ;  /* 0x0000000c000c7308 */ /* 0x000e260000001000 */
[----:B0-----:R-:W-:Y:S01]  /*1c70*/  FMUL R0, R12, R11 ;  /* 0x0000000b0c007220 */ /* 0x001fe20000400000 */
[----:B------:R-:W-:-:S03]  /*1c80*/  FFMA R11, R9, 1.1920928955078125e-07, R10 ;  /* 0x34000000090b7823 */ /* 0x000fc6000000000a */
        /* <DEDUP_REMOVED lines=16> */
[----:B------:R-:W-:-:S03]  /*1d90*/  HFMA2 R13, -RZ, RZ, 0.64013671875, -15.109375 ;  /* 0x391fcb8eff0d7431 */ /* 0x000fc600000001ff */
[----:B------:R-:W-:-:S04]  /*1da0*/  FFMA R10, R0, R15, R10 ;  /* 0x0000000f000a7223 */ /* 0x000fc8000000000a */
[----:B------:R-:W-:-:S04]  /*1db0*/  FADD R0, R9, R10 ;  /* 0x0000000a09007221 */ /* 0x000fc80000000000 */
[----:B------:R-:W-:Y:S01]  /*1dc0*/  FMUL R11, R0, 0.012683313339948654175 ;  /* 0x3c4fcdac000b7820 */ /* 0x000fe20000400000 */
[----:B------:R-:W-:-:S03]  /*1dd0*/  FADD R9, -R9, R0 ;  /* 0x0000000009097221 */ /* 0x000fc60000000100 */
[----:B------:R-:W0:Y:S01]  /*1de0*/  FRND R12, R11 ;  /* 0x0000000b000c7307 */ /* 0x000e220000201000 */
[----:B------:R-:W-:Y:S01]  /*1df0*/  FADD R9, R10, -R9 ;  /* 0x800000090a097221 */ /* 0x000fe20000000000 */
[----:B------:R-:W-:Y:S01]  /*1e00*/  FFMA R0, R0, 0.012683313339948654175, -R11 ;  /* 0x3c4fcdac00007823 */ /* 0x000fe2000000080b */
[----:B------:R-:W-:-:S03]  /*1e10*/  FSETP.GT.AND P1, PT, |R11|, 152, PT ;  /* 0x431800000b00780b */ /* 0x000fc60003f24200 */
        /* <DEDUP_REMOVED lines=9> */
[C---:B------:R-:W-:Y:S01]  /*1eb0*/  FFMA R13, R0.reuse, R9, 0.69314718246459960938 ;  /* 0x3f317218000d7423 */ /* 0x040fe20000000009 */
        /* <DEDUP_REMOVED lines=9> */
.L_x_18:
[----:B------:R-:W-:Y:S05]  /*1f50*/  BSYNC.RECONVERGENT B0 ;  /* 0x0000000000007941 */ /* 0x000fea0003800200 */
.L_x_17:
        /* <DEDUP_REMOVED lines=17> */
.L_x_20:
[----:B------:R-:W-:Y:S05]  /*2070*/  BSYNC.RECONVERGENT B0 ;  /* 0x0000000000007941 */ /* 0x000fea0003800200 */
.L_x_19:
        /* <DEDUP_REMOVED lines=36> */
[----:B------:R-:W-:Y:S01]  /*22c0*/  FFMA R13, R0, 1.4426950216293334961, R13 ;  /* 0x3fb8aa3b000d7823 */ /* 0x000fe2000000000d */
[----:B------:R-:W-:Y:S01]  /*22d0*/  MOV R15, 0x391fcb8e ;  /* 0x391fcb8e000f7802 */ /* 0x000fe20000000f00 */
        /* <DEDUP_REMOVED lines=14> */
[----:B------:R-:W-:-:S03]  /*23c0*/  FSETP.GT.AND P1, PT, |R0|, 152, PT ;  /* 0x431800000000780b */ /* 0x000fc60003f24200 */
[----:B------:R-:W-:Y:S02]  /*23d0*/  FFMA R11, R10, 6.2773947715759277344, R11 ;  /* 0x40c8e06b0a0b7823 */ /* 0x000fe4000000000b */
[----:B------:R-:W1:Y:S01]  /*23e0*/  F2I.NTZ R12, R0 ;  /* 0x00000000000c7305 */ /* 0x000e620000203100 */
[----:B0-----:R-:W-:Y:S01]  /*23f0*/  FADD R10, R0, -R13 ;  /* 0x8000000d000a7221 */ /* 0x001fe20000000000 */
[----:B------:R-:W-:-:S03]  /*2400*/  FSETP.GT.AND P0, PT, R13, RZ, PT ;  /* 0x000000ff0d00720b */ /* 0x000fc60003f04000 */
[----:B------:R-:W-:-:S04]  /*2410*/  FADD R10, R10, R11 ;  /* 0x0000000b0a0a7221 */ /* 0x000fc80000000000 */
[----:B------:R-:W-:-:S04]  /*2420*/  FFMA R11, R10, R15, 0.0013391353422775864601 ;  /* 0x3aaf85ed0a0b7423 */ /* 0x000fc8000000000f */
[----:B------:R-:W-:-:S04]  /*2430*/  FFMA R11, R10, R11, 0.0096188392490148544312 ;  /* 0x3c1d98560a0b7423 */ /* 0x000fc8000000000b */
[----:B------:R-:W-:-:S04]  /*2440*/  FFMA R11, R10, R11, 0.055503588169813156128 ;  /* 0x3d6357bb0a0b7423 */ /* 0x000fc8000000000b */
[----:B------:R-:W-:Y:S01]  /*2450*/  FFMA R13, R10, R11, 0.24022644758224487305 ;  /* 0x3e75fdec0a0d7423 */ /* 0x000fe2000000000b */
[----:B------:R-:W-:Y:S02]  /*2460*/  SEL R11, RZ, 0x83000000, P0 ;  /* 0x83000000ff0b7807 */ /* 0x000fe40000000000 */
[----:B------:R-:W-:Y:S01]  /*2470*/  FSETP.GEU.AND P0, PT, R0, RZ, PT ;  /* 0x000000ff0000720b */ /* 0x000fe20003f0e000 */
[----:B------:R-:W-:Y:S01]  /*2480*/  FFMA R13, R10, R13, 0.69314718246459960938 ;  /* 0x3f3172180a0d7423 */ /* 0x000fe2000000000d */
[----:B------:R-:W-:Y:S02]  /*2490*/  IADD3 R9, PT, PT, R11, 0x7f000000, RZ ;  /* 0x7f0000000b097810 */ /* 0x000fe40007ffe0ff */
[----:B-1----:R-:W-:Y:S01]  /*24a0*/  LEA R12, R12, -R11, 0x17 ;  /* 0x8000000b0c0c7211 */ /* 0x002fe200078eb8ff */
[----:B------:R-:W-:Y:S01]  /*24b0*/  FFMA R14, R10, R13, 1 ;  /* 0x3f8000000a0e7423 */ /* 0x000fe2000000000d */
[----:B------:R-:W-:-:S03]  /*24c0*/  FSEL R10, RZ, +INF , !P0 ;  /* 0x7f800000ff0a7808 */ /* 0x000fc60004000000 */
[----:B------:R-:W-:-:S04]  /*24d0*/  FMUL R9, R9, R14 ;  /* 0x0000000e09097220 */ /* 0x000fc80000400000 */
[----:B------:R-:W-:Y:S01]  /*24e0*/  @!P1 FMUL R10, R12, R9 ;  /* 0x000000090c0a9220 */ /* 0x000fe20000400000 */
[----:B------:R-:W-:-:S07]  /*24f0*/  @!P2 MOV R10, 0x7fffffff ;  /* 0x7fffffff000aa802 */ /* 0x000fce0000000f00 */
.L_x_22:
[----:B------:R-:W-:Y:S05]  /*2500*/  BSYNC.RECONVERGENT B0 ;  /* 0x0000000000007941 */ /* 0x000fea0003800200 */
.L_x_21:
        /* <DEDUP_REMOVED lines=40> */
[----:B------:R-:W-:Y:S01]  /*2790*/  FMUL R17, R12, R17 ;  /* 0x000000110c117220 */ /* 0x000fe20000400000 */
[----:B------:R-:W-:Y:S02]  /*27a0*/  HFMA2 R12, -RZ, RZ, 0.64013671875, -15.109375 ;  /* 0x391fcb8eff0c7431 */ /* 0x000fe400000001ff */
        /* <DEDUP_REMOVED lines=11> */
[----:B------:R-:W-:Y:S01]  /*2860*/  FFMA R14, R14, 0.012683313339948654175, R11 ;  /* 0x3c4fcdac0e0e7823 */ /* 0x000fe2000000000b */
[----:B0-----:R-:W-:Y:S01]  /*2870*/  FADD R9, R0, -R13 ;  /* 0x8000000d00097221 */ /* 0x001fe20000000000 */
[----:B------:R-:W-:-:S03]  /*2880*/  FSETP.GT.AND P0, PT, R13, RZ, PT ;  /* 0x000000ff0d00720b */ /* 0x000fc60003f04000 */
[----:B------:R-:W-:Y:S01]  /*2890*/  FADD R9, R9, R14 ;  /* 0x0000000e09097221 */ /* 0x000fe20000000000 */
[----:B------:R-:W-:Y:S02]  /*28a0*/  SEL R11, RZ, 0x83000000, P0 ;  /* 0x83000000ff0b7807 */ /* 0x000fe40000000000 */
[----:B------:R-:W-:Y:S01]  /*28b0*/  FSETP.GEU.AND P0, PT, R0, RZ, PT ;  /* 0x000000ff0000720b */ /* 0x000fe20003f0e000 */
[----:B------:R-:W-:-:S04]  /*28c0*/  FFMA R12, R9, R12, 0.0013391353422775864601 ;  /* 0x3aaf85ed090c7423 */ /* 0x000fc8000000000c */
[----:B------:R-:W-:-:S04]  /*28d0*/  FFMA R12, R9, R12, 0.0096188392490148544312 ;  /* 0x3c1d9856090c7423 */ /* 0x000fc8000000000c */
[C---:B------:R-:W-:Y:S02]  /*28e0*/  FFMA R14, R9.reuse, R12, 0.055503588169813156128 ;  /* 0x3d6357bb090e7423 */ /* 0x040fe4000000000c */
[----:B------:R0:W1:Y:S02]  /*28f0*/  F2I.NTZ R12, R0 ;  /* 0x00000000000c7305 */ /* 0x0000640000203100 */
[----:B------:R-:W-:-:S04]  /*2900*/  FFMA R14, R9, R14, 0.24022644758224487305 ;  /* 0x3e75fdec090e7423 */ /* 0x000fc8000000000e */
[----:B------:R-:W-:Y:S01]  /*2910*/  FFMA R14, R9, R14, 0.69314718246459960938 ;  /* 0x3f317218090e7423 */ /* 0x000fe2000000000e */
[----:B0-----:R-:W-:-:S03]  /*2920*/  FSEL R0, RZ, +INF , !P0 ;  /* 0x7f800000ff007808 */ /* 0x001fc60004000000 */
[----:B------:R-:W-:Y:S01]  /*2930*/  FFMA R14, R9, R14, 1 ;  /* 0x3f800000090e7423 */ /* 0x000fe2000000000e */
[----:B------:R-:W-:Y:S02]  /*2940*/  IADD3 R9, PT, PT, R11, 0x7f000000, RZ ;  /* 0x7f0000000b097810 */ /* 0x000fe40007ffe0ff */
[----:B-1----:R-:W-:-:S03]  /*2950*/  LEA R12, R12, -R11, 0x17 ;  /* 0x8000000b0c0c7211 */ /* 0x002fc600078eb8ff */
[----:B------:R-:W-:-:S04]  /*2960*/  FMUL R9, R9, R14 ;  /* 0x0000000e09097220 */ /* 0x000fc80000400000 */
[----:B------:R-:W-:Y:S01]  /*2970*/  @!P1 FMUL R0, R12, R9 ;  /* 0x000000090c009220 */ /* 0x000fe20000400000 */
[----:B------:R-:W-:-:S07]  /*2980*/  @!P2 MOV R0, 0x7fffffff ;  /* 0x7fffffff0000a802 */ /* 0x000fce0000000f00 */
.L_x_24:
[----:B------:R-:W-:Y:S05]  /*2990*/  BSYNC.RECONVERGENT B0 ;  /* 0x0000000000007941 */ /* 0x000fea0003800200 */
.L_x_23:
        /* <DEDUP_REMOVED lines=17> */
.L_x_26:
[----:B------:R-:W-:Y:S05]  /*2ab0*/  BSYNC.RECONVERGENT B0 ;  /* 0x0000000000007941 */ /* 0x000fea0003800200 */
.L_x_25:
[----:B------:R-:W-:Y:S01]  /*2ac0*/  FSETP.NEU.AND P0, PT, R9, 1, PT ;  /* 0x3f8000000900780b */ /* 0x000fe20003f0d000 */
[----:B------:R-:W-:Y:S01]  /*2ad0*/  BSSY.RECONVERGENT B0, `(.L_x_27) ;  /* 0x0000048000007945 */ /* 0x000fe20003800200 */
[----:B------:R-:W-:Y:S01]  /*2ae0*/  HFMA2 R11, -RZ, RZ, 1.875, 0 ;  /* 0x3f800000ff0b7431 */ /* 0x000fe200000001ff */
[----:B------:R-:W-:-:S10]  /*2af0*/  MOV R0, 0x3f800000 ;  /* 0x3f80000000007802 */ /* 0x000fd40000000f00 */
        /* <DEDUP_REMOVED lines=22> */
[----:B------:R-:W0:Y:S01]  /*2c60*/  MUFU.RCP R13, R13 ;  /* 0x0000000d000d7308 */ /* 0x000e220000001000 */
[----:B------:R-:W-:Y:S02]  /*2c70*/  FFMA R16, R12, 1.1920928955078125e-07, R15 ;  /* 0x340000000c107823 */ /* 0x000fe4000000000f */
[----:B0-----:R-:W-:-:S04]  /*2c80*/  FMUL R11, R13, R14 ;  /* 0x0000000e0d0b7220 */ /* 0x001fc80000400000 */
[----:B------:R-:W-:Y:S01]  /*2c90*/  FADD R15, R18, -R11 ;  /* 0x8000000b120f7221 */ /* 0x000fe20000000000 */
[C---:B------:R-:W-:Y:S01]  /*2ca0*/  FMUL R14, R11.reuse, R11 ;  /* 0x0000000b0b0e7220 */ /* 0x040fe20000400000 */
[----:B------:R-:W-:Y:S02]  /*2cb0*/  FFMA R12, R11, 1.4426950216293334961, R16 ;  /* 0x3fb8aa3b0b0c7823 */ /* 0x000fe40000000010 */
[----:B------:R-:W-:Y:S01]  /*2cc0*/  FADD R15, R15, R15 ;  /* 0x0000000f0f0f7221 */ /* 0x000fe20000000000 */
[----:B------:R-:W-:Y:S01]  /*2cd0*/  FFMA R17, R14, R17, 0.0032181653659790754318 ;  /* 0x3b52e7db0e117423 */ /* 0x000fe20000000011 */
        /* <DEDUP_REMOVED lines=28> */
[C---:B------:R-:W-:Y:S01]  /*2ea0*/  FFMA R15, R12.reuse, R13, 0.24022644758224487305 ;  /* 0x3e75fdec0c0f7423 */ /* 0x040fe2000000000d */
        /* <DEDUP_REMOVED lines=10> */
.L_x_28:
[----:B------:R-:W-:Y:S05]  /*2f50*/  BSYNC.RECONVERGENT B0 ;  /* 0x0000000000007941 */ /* 0x000fea0003800200 */
.L_x_27:
[----:B------:R-:W-:Y:S01]  /*2f60*/  FMUL R10, R10, 10000 ;  /* 0x461c40000a0a7820 */ /* 0x000fe20000400000 */
[----:B------:R-:W-:Y:S02]  /*2f70*/  HFMA2 R13, -RZ, RZ, 0.60205078125, -0.443115234375 ;  /* 0x38d1b717ff0d7431 */ /* 0x000fe400000001ff */
[----:B------:R-:W-:Y:S01]  /*2f80*/  FMUL R8, R8, 10000 ;  /* 0x461c400008087820 */ /* 0x000fe20000400000 */
[----:B------:R-:W-:Y:S01]  /*2f90*/  FMUL R11, R11, 10000 ;  /* 0x461c40000b0b7820 */ /* 0x000fe20000400000 */
[----:B------:R-:W-:Y:S01]  /*2fa0*/  FMUL R9, R10, 0.67799997329711914062 ;  /* 0x3f2d91680a097820 */ /* 0x000fe20000400000 */
[----:B------:R-:W-:Y:S03]  /*2fb0*/  BSSY.RECONVERGENT B0, `(.L_x_29) ;  /* 0x000000e000007945 */ /* 0x000fe60003800200 */
[----:B------:R-:W-:Y:S01]  /*2fc0*/  FFMA R8, R8, 0.26269999146461486816, R9 ;  /* 0x3e86809d08087823 */ /* 0x000fe20000000009 */
[----:B------:R-:W-:-:S03]  /*2fd0*/  FFMA R9, R13, -10000, R0 ;  /* 0xc61c40000d097823 */ /* 0x000fc60000000000 */
[----:B------:R-:W-:Y:S01]  /*2fe0*/  FFMA R0, R11, 0.059300001710653305054, R8 ;  /* 0x3d72e48f0b007823 */ /* 0x000fe20000000008 */
[----:B------:R-:W-:-:S03]  /*2ff0*/  FFMA R9, R9, R13, 9.9999997473787516356e-05 ;  /* 0x38d1b71709097423 */ /* 0x000fc6000000000d */
[----:B------:R-:W0:Y:S01]  /*3000*/  FCHK P0, R0, 10000 ;  /* 0x461c400000007902 */ /* 0x000e220000000000 */
[----:B------:R-:W-:-:S04]  /*3010*/  FFMA R8, R0, R9, RZ ;  /* 0x0000000900087223 */ /* 0x000fc800000000ff */
[----:B------:R-:W-:-:S04]  /*3020*/  FFMA R10, R8, -10000, R0 ;  /* 0xc61c4000080a7823 */ /* 0x000fc80000000000 */
[----:B------:R-:W-:Y:S01]  /*3030*/  FFMA R8, R9, R10, R8 ;  /* 0x0000000a09087223 */ /* 0x000fe20000000008 */
[----:B0-----:R-:W-:Y:S06]  /*3040*/  @!P0 BRA `(.L_x_30) ;  /* 0x0000000000108947 */ /* 0x001fec0003800000 */
[----:B------:R-:W-:Y:S02]  /*3050*/  MOV R9, 0x461c4000 ;  /* 0x461c400000097802 */ /* 0x000fe40000000f00 */
[----:B------:R-:W-:-:S07]  /*3060*/  MOV R12, 0x3080 ;  /* 0x00003080000c7802 */ /* 0x000fce0000000f00 */
[----:B------:R-:W-:Y:S05]  /*3070*/  CALL.REL.NOINC `($__internal_1_$__cuda_sm3x_div_rn_noftz_f32_slowpath) ;  /* 0x0000001000707944 */ /* 0x000fea0003c00000 */
[----:B------:R-:W-:-:S07]  /*3080*/  MOV R8, R9 ;  /* 0x0000000900087202 */ /* 0x000fce0000000f00 */
.L_x_30:
[----:B------:R-:W-:Y:S05]  /*3090*/  BSYNC.RECONVERGENT B0 ;  /* 0x0000000000007941 */ /* 0x000fea0003800200 */
.L_x_29:
[----:B------:R-:W-:Y:S01]  /*30a0*/  FSETP.NEU.AND P0, PT, R8, 1, PT ;  /* 0x3f8000000800780b */ /* 0x000fe20003f0d000 */
[----:B------:R-:W-:Y:S01]  /*30b0*/  BSSY.RECONVERGENT B0, `(.L_x_31) ;  /* 0x0000047000007945 */ /* 0x000fe20003800200 */
[----:B------:R-:W-:-:S11]  /*30c0*/  HFMA2 R0, -RZ, RZ, 1.875, 0 ;  /* 0x3f800000ff007431 */ /* 0x000fd600000001ff */
        /* <DEDUP_REMOVED lines=50> */
[----:B------:R-:W-:Y:S02]  /*33f0*/  FFMA R9, R9, 0.1593017578125, R0 ;  /* 0x3e23200009097823 */ /* 0x000fe40000000000 */
        /* <DEDUP_REMOVED lines=18> */
.L_x_32:
[----:B------:R-:W-:Y:S05]  /*3520*/  BSYNC.RECONVERGENT B0 ;  /* 0x0000000000007941 */ /* 0x000fea0003800200 */
.L_x_31:
[----:B------:R-:W-:Y:S01]  /*3530*/  FMUL R16, R0, 18.6875 ;  /* 0x4195800000107820 */ /* 0x000fe20000400000 */
[----:B------:R-:W-:Y:S01]  /*3540*/  MOV R8, 0x1 ;  /* 0x0000000100087802 */ /* 0x000fe20000000f00 */
[----:B------:R-:W-:Y:S01]  /*3550*/  BSSY.RECONVERGENT B0, `(.L_x_33) ;  /* 0x0000017000007945 */ /* 0x000fe20003800200 */
[----:B------:R-:W-:Y:S01]  /*3560*/  MOV R15, 0x4196d000 ;  /* 0x4196d000000f7802 */ /* 0x000fe20000000f00 */
[----:B------:R-:W0:Y:S02]  /*3570*/  F2F.F64.F32 R10, R16 ;  /* 0x00000010000a7310 */ /* 0x000e240000201800 */
[----:B0-----:R-:W-:-:S06]  /*3580*/  DADD R10, R10, 1 ;  /* 0x3ff000000a0a7429 */ /* 0x001fcc0000000000 */
[----:B------:R-:W0:Y:S02]  /*3590*/  MUFU.RCP64H R9, R11 ;  /* 0x0000000b00097308 */ /* 0x000e240000001800 */
[----:B0-----:R-:W-:-:S08]  /*35a0*/  DFMA R12, -R10, R8, 1 ;  /* 0x3ff000000a0c742b */ /* 0x001fd00000000108 */
[----:B------:R-:W-:-:S08]  /*35b0*/  DFMA R12, R12, R12, R12 ;  /* 0x0000000c0c0c722b */ /* 0x000fd0000000000c */
[----:B------:R-:W-:Y:S01]  /*35c0*/  DFMA R8, R8, R12, R8 ;  /* 0x0000000c0808722b */ /* 0x000fe20000000008 */
[----:B------:R-:W-:-:S07]  /*35d0*/  FFMA R12, R0, R15, 0.8359375 ;  /* 0x3f560000000c7423 */ /* 0x000fce000000000f */
[----:B------:R-:W-:Y:S01]  /*35e0*/  DFMA R14, -R10, R8, 1 ;  /* 0x3ff000000a0e742b */ /* 0x000fe20000000108 */
[----:B------:R-:W0:Y:S07]  /*35f0*/  F2F.F64.F32 R12, R12 ;  /* 0x0000000c000c7310 */ /* 0x000e2e0000201800 */
[----:B------:R-:W-:-:S08]  /*3600*/  DFMA R8, R8, R14, R8 ;  /* 0x0000000e0808722b */ /* 0x000fd00000000008 */
[----:B0-----:R-:W-:Y:S01]  /*3610*/  DMUL R14, R12, R8 ;  /* 0x000000080c0e7228 */ /* 0x001fe20000000000 */
[----:B------:R-:W-:-:S07]  /*3620*/  FSETP.GEU.AND P1, PT, |R13|, 6.5827683646048100446e-37, PT ;  /* 0x036000000d00780b */ /* 0x000fce0003f2e200 */
[----:B------:R-:W-:-:S08]  /*3630*/  DFMA R16, -R10, R14, R12 ;  /* 0x0000000e0a10722b */ /* 0x000fd0000000010c */
[----:B------:R-:W-:-:S10]  /*3640*/  DFMA R8, R8, R16, R14 ;  /* 0x000000100808722b */ /* 0x000fd4000000000e */
[----:B------:R-:W-:-:S05]  /*3650*/  FFMA R0, RZ, R11, R9 ;  /* 0x0000000bff007223 */ /* 0x000fca0000000009 */
[----:B------:R-:W-:-:S13]  /*3660*/  FSETP.GT.AND P0, PT, |R0|, 1.469367938527859385e-39, PT ;  /* 0x001000000000780b */ /* 0x000fda0003f04200 */
[----:B------:R-:W-:Y:S05]  /*3670*/  @P0 BRA P1, `(.L_x_34) ;  /* 0x0000000000100947 */ /* 0x000fea0000800000 */
[----:B------:R-:W-:-:S07]  /*3680*/  MOV R0, 0x36a0 ;  /* 0x000036a000007802 */ /* 0x000fce0000000f00 */
[----:B------:R-:W-:Y:S05]  /*3690*/  CALL.REL.NOINC `($__internal_0_$__cuda_sm20_div_rn_f64_full) ;  /* 0x00000004007c7944 */ /* 0x000fea0003c00000 */
[----:B------:R-:W-:Y:S02]  /*36a0*/  MOV R8, R16 ;  /* 0x0000001000087202 */ /* 0x000fe40000000f00 */
[----:B------:R-:W-:-:S07]  /*36b0*/  MOV R9, R17 ;  /* 0x0000001100097202 */ /* 0x000fce0000000f00 */
.L_x_34:
[----:B------:R-:W-:Y:S05]  /*36c0*/  BSYNC.RECONVERGENT B0 ;  /* 0x0000000000007941 */ /* 0x000fea0003800200 */
.L_x_33:
[----:B------:R-:W0:Y:S01]  /*36d0*/  F2F.F32.F64 R8, R8 ;  /* 0x0000000800087310 */ /* 0x000e220000301000 */
[----:B------:R-:W-:Y:S01]  /*36e0*/  BSSY.RECONVERGENT B0, `(.L_x_35) ;  /* 0x0000048000007945 */ /* 0x000fe20003800200 */
[----:B------:R-:W-:Y:S01]  /*36f0*/  HFMA2 R0, -RZ, RZ, 1.875, 0 ;  /* 0x3f800000ff007431 */ /* 0x000fe200000001ff */
        /* <DEDUP_REMOVED lines=45> */
[----:B------:R-:W-:Y:S01]  /*39d0*/  FMUL R11, R0, 78.84375 ;  /* 0x429db000000b7820 */ /* 0x000fe20000400000 */
[----:B------:R-:W-:-:S03]  /*39e0*/  FADD R9, -R9, R0 ;  /* 0x0000000009097221 */ /* 0x000fc60000000100 */
[----:B------:R-:W0:Y:S01]  /*39f0*/  FRND R12, R11 ;  /* 0x0000000b000c7307 */ /* 0x000e220000201000 */
[----:B------:R-:W-:Y:S01]  /*3a00*/  FADD R9, R10, -R9 ;  /* 0x800000090a097221 */ /* 0x000fe20000000000 */
[----:B------:R-:W-:Y:S01]  /*3a10*/  FFMA R0, R0, 78.84375, -R11 ;  /* 0x429db00000007823 */ /* 0x000fe2000000080b */
[----:B------:R-:W-:-:S03]  /*3a20*/  FSETP.GT.AND P1, PT, |R11|, 152, PT ;  /* 0x431800000b00780b */ /* 0x000fc60003f24200 */
[----:B------:R-:W-:Y:S02]  /*3a30*/  FFMA R9, R9, 78.84375, R0 ;  /* 0x429db00009097823 */ /* 0x000fe40000000000 */
        /* <DEDUP_REMOVED lines=18> */
.L_x_36:
[----:B------:R-:W-:Y:S05]  /*3b60*/  BSYNC.RECONVERGENT B0 ;  /* 0x0000000000007941 */ /* 0x000fea0003800200 */
.L_x_35:
[----:B------:R-:W-:-:S04]  /*3b70*/  FSETP.GE.AND P0, PT, R0, R3, PT ;  /* 0x000000030000720b */ /* 0x000fc80003f06000 */
[----:B------:R-:W-:Y:S02]  /*3b80*/  FSEL R7, R4, R7, P0 ;  /* 0x0000000704077208 */ /* 0x000fe40000000000 */
[----:B------:R-:W-:Y:S02]  /*3b90*/  FSEL R9, R5, R22, P0 ;  /* 0x0000001605097208 */ /* 0x000fe40000000000 */
[----:B------:R-:W-:Y:S01]  /*3ba0*/  FSEL R23, R6, R23, P0 ;  /* 0x0000001706177208 */ /* 0x000fe20000000000 */
[----:B------:R-:W-:Y:S06]  /*3bb0*/  BRA `(.L_x_37) ;  /* 0x0000000000187947 */ /* 0x000fec0003800000 */
.L_x_10:
[----:B------:R-:W-:-:S13]  /*3bc0*/  ISETP.NE.AND P0, PT, RZ, UR6, PT ;  /* 0x00000006ff007c0c */ /* 0x000fda000bf05270 */
[----:B-----5:R-:W-:-:S04]  /*3bd0*/  @P0 FMNMX3 R0, R7, R22, R23, !PT ;  /* 0x0000001607000276 */ /* 0x020fc80007800017 */
[----:B------:R-:W-:-:S04]  /*3be0*/  FSETP.GE.AND P0, PT, R0, R3, P0 ;  /* 0x000000030000720b */ /* 0x000fc80000706000 */
[----:B------:R-:W-:Y:S02]  /*3bf0*/  FSEL R7, R4, R7, P0 ;  /* 0x0000000704077208 */ /* 0x000fe40000000000 */
[----:B------:R-:W-:Y:S02]  /*3c00*/  FSEL R9, R5, R22, P0 ;  /* 0x0000001605097208 */ /* 0x000fe40000000000 */
[----:B------:R-:W-:-:S07]  /*3c10*/  FSEL R23, R6, R23, P0 ;  /* 0x0000001706177208 */ /* 0x000fce0000000000 */
.L_x_37:
[----:B------:R-:W0:Y:S02]  /*3c20*/  LDC.64 R4, c[0x0][0x3a8] ;  /* 0x0000ea00ff047b82 */ /* 0x000e240000000a00 */
[----:B0-----:R-:W-:-:S05]  /*3c30*/  IMAD.WIDE R2, R2, 0x4, R4 ;  /* 0x0000000402027825 */ /* 0x001fca00078e0204 */
[----:B------:R-:W-:Y:S04]  /*3c40*/  STG.E desc[UR4][R2.64], R7 ;  /* 0x0000000702007986 */ /* 0x000fe8000c101904 */
[----:B------:R-:W-:Y:S04]  /*3c50*/  STG.E desc[UR4][R2.64+0x4], R9 ;  /* 0x0000040902007986 */ /* 0x000fe8000c101904 */
[----:B------:R-:W-:Y:S04]  /*3c60*/  STG.E desc[UR4][R2.64+0x8], R23 ;  /* 0x0000081702007986 */ /* 0x000fe8000c101904 */
[----:B------:R-:W-:Y:S01]  /*3c70*/  STG.E desc[UR4][R2.64+0xc], R24 ;  /* 0x00000c1802007986 */ /* 0x000fe2000c101904 */
[----:B------:R-:W-:Y:S05]  /*3c80*/  EXIT ;  /* 0x000000000000794d */ /* 0x000fea0003800000 */
        .weak           $__internal_0_$__cuda_sm20_div_rn_f64_full
        .type           $__internal_0_$__cuda_sm20_div_rn_f64_full,@function
        .size           $__internal_0_$__cuda_sm20_div_rn_f64_full,($__internal_1_$__cuda_sm3x_div_rn_noftz_f32_slowpath - $__internal_0_$__cuda_sm20_div_rn_f64_full)
$__internal_0_$__cuda_sm20_div_rn_f64_full:
[C---:B------:R-:W-:Y:S01]  /*3c90*/  FSETP.GEU.AND P0, PT, |R11|.reuse, 1.469367938527859385e-39, PT ;  /* 0x001000000b00780b */ /* 0x040fe20003f0e200 */
[----:B------:R-:W-:Y:S01]  /*3ca0*/  BSSY.RECONVERGENT B1, `(.L_x_38) ;  /* 0x0000056000017945 */ /* 0x000fe20003800200 */
[----:B------:R-:W-:Y:S02]  /*3cb0*/  LOP3.LUT R8, R11, 0x800fffff, RZ, 0xc0, !PT ;  /* 0x800fffff0b087812 */ /* 0x000fe400078ec0ff */
[----:B------:R-:W-:Y:S02]  /*3cc0*/  MOV R14, 0x1 ;  /* 0x00000001000e7802 */ /* 0x000fe40000000f00 */
[----:B------:R-:W-:Y:S02]  /*3cd0*/  LOP3.LUT R9, R8, 0x3ff00000, RZ, 0xfc, !PT ;  /* 0x3ff0000008097812 */ /* 0x000fe400078efcff */
[----:B------:R-:W-:Y:S02]  /*3ce0*/  MOV R8, R10 ;  /* 0x0000000a00087202 */ /* 0x000fe40000000f00 */
[----:B------:R-:W-:-:S02]  /*3cf0*/  FSETP.GEU.AND P2, PT, |R13|, 1.469367938527859385e-39, PT ;  /* 0x001000000d00780b */ /* 0x000fc40003f4e200 */
[----:B------:R-:W-:Y:S01]  /*3d00*/  LOP3.LUT R25, R13, 0x7ff00000, RZ, 0xc0, !PT ;  /* 0x7ff000000d197812 */ /* 0x000fe200078ec0ff */
[----:B------:R-:W-:Y:S01]  /*3d10*/  @!P0 DMUL R8, R10, 8.98846567431157953865e+307 ;  /* 0x7fe000000a088828 */ /* 0x000fe20000000000 */
[----:B------:R-:W-:Y:S02]  /*3d20*/  MOV R26, 0x1ca00000 ;  /* 0x1ca00000001a7802 */ /* 0x000fe40000000f00 */
[----:B------:R-:W-:-:S03]  /*3d30*/  LOP3.LUT R28, R11, 0x7ff00000, RZ, 0xc0, !PT ;  /* 0x7ff000000b1c7812 */ /* 0x000fc600078ec0ff */
[----:B------:R-:W0:Y:S01]  /*3d40*/  MUFU.RCP64H R15, R9 ;  /* 0x00000009000f7308 */ /* 0x000e220000001800 */
[----:B------:R-:W-:-:S03]  /*3d50*/  ISETP.GE.U32.AND P1, PT, R25, R28, PT ;  /* 0x0000001c1900720c */ /* 0x000fc60003f26070 */
[----:B------:R-:W-:Y:S02]  /*3d60*/  @!P2 LOP3.LUT R16, R11, 0x7ff00000, RZ, 0xc0, !PT ;  /* 0x7ff000000b10a812 */ /* 0x000fe400078ec0ff */
[----:B------:R-:W-:Y:S02]  /*3d70*/  @!P0 LOP3.LUT R28, R9, 0x7ff00000, RZ, 0xc0, !PT ;  /* 0x7ff00000091c8812 */ /* 0x000fe400078ec0ff */
[----:B------:R-:W-:-:S04]  /*3d80*/  @!P2 ISETP.GE.U32.AND P3, PT, R25, R16, PT ;  /* 0x000000101900a20c */ /* 0x000fc80003f66070 */
[----:B------:R-:W-:-:S04]  /*3d90*/  @!P2 SEL R17, R26, 0x63400000, !P3 ;  /* 0x634000001a11a807 */ /* 0x000fc80005800000 */
[----:B------:R-:W-:Y:S01]  /*3da0*/  @!P2 LOP3.LUT R20, R17, 0x80000000, R13, 0xf8, !PT ;  /* 0x800000001114a812 */ /* 0x000fe200078ef80d */
[----:B0-----:R-:W-:-:S03]  /*3db0*/  DFMA R18, R14, -R8, 1 ;  /* 0x3ff000000e12742b */ /* 0x001fc60000000808 */
[----:B------:R-:W-:Y:S02]  /*3dc0*/  @!P2 LOP3.LUT R21, R20, 0x100000, RZ, 0xfc, !PT ;  /* 0x001000001415a812 */ /* 0x000fe400078efcff */
[----:B------:R-:W-:-:S03]  /*3dd0*/  @!P2 MOV R20, RZ ;  /* 0x000000ff0014a202 */ /* 0x000fc60000000f00 */
[----:B------:R-:W-:-:S08]  /*3de0*/  DFMA R18, R18, R18, R18 ;  /* 0x000000121212722b */ /* 0x000fd00000000012 */
[----:B------:R-:W-:Y:S01]  /*3df0*/  DFMA R18, R14, R18, R14 ;  /* 0x000000120e12722b */ /* 0x000fe2000000000e */
[----:B------:R-:W-:Y:S02]  /*3e00*/  SEL R15, R26, 0x63400000, !P1 ;  /* 0x634000001a0f7807 */ /* 0x000fe40004800000 */
[----:B------:R-:W-:Y:S02]  /*3e10*/  MOV R14, R12 ;  /* 0x0000000c000e7202 */ /* 0x000fe40000000f00 */
[----:B------:R-:W-:-:S03]  /*3e20*/  LOP3.LUT R15, R15, 0x800fffff, R13, 0xf8, !PT ;  /* 0x800fffff0f0f7812 */ /* 0x000fc600078ef80d */
[----:B------:R-:W-:-:S03]  /*3e30*/  DFMA R16, R18, -R8, 1 ;  /* 0x3ff000001210742b */ /* 0x000fc60000000808 */
[----:B------:R-:W-:-:S05]  /*3e40*/  @!P2 DFMA R14, R14, 2, -R20 ;  /* 0x400000000e0ea82b */ /* 0x000fca0000000814 */
[----:B------:R-:W-:-:S08]  /*3e50*/  DFMA R16, R18, R16, R18 ;  /* 0x000000101210722b */ /* 0x000fd00000000012 */
[----:B------:R-:W-:-:S08]  /*3e60*/  DMUL R18, R16, R14 ;  /* 0x0000000e10127228 */ /* 0x000fd00000000000 */
[----:B------:R-:W-:-:S08]  /*3e70*/  DFMA R20, R18, -R8, R14 ;  /* 0x800000081214722b */ /* 0x000fd0000000000e */
[----:B------:R-:W-:Y:S01]  /*3e80*/  DFMA R20, R16, R20, R18 ;  /* 0x000000141014722b */ /* 0x000fe20000000012 */
[----:B------:R-:W-:Y:S02]  /*3e90*/  MOV R19, R25 ;  /* 0x0000001900137202 */ /* 0x000fe40000000f00 */
[----:B------:R-:W-:-:S04]  /*3ea0*/  @!P2 LOP3.LUT R19, R15, 0x7ff00000, RZ, 0xc0, !PT ;  /* 0x7ff000000f13a812 */ /* 0x000fc800078ec0ff */
[----:B------:R-:W-:-:S04]  /*3eb0*/  IADD3 R16, PT, PT, R19, -0x1, RZ ;  /* 0xffffffff13107810 */ /* 0x000fc80007ffe0ff */
[----:B------:R-:W-:Y:S02]  /*3ec0*/  ISETP.GT.U32.AND P0, PT, R16, 0x7feffffe, PT ;  /* 0x7feffffe1000780c */ /* 0x000fe40003f04070 */
[----:B------:R-:W-:-:S04]  /*3ed0*/  IADD3 R16, PT, PT, R28, -0x1, RZ ;  /* 0xffffffff1c107810 */ /* 0x000fc80007ffe0ff */
[----:B------:R-:W-:-:S13]  /*3ee0*/  ISETP.GT.U32.OR P0, PT, R16, 0x7feffffe, P0 ;  /* 0x7feffffe1000780c */ /* 0x000fda0000704470 */
[----:B------:R-:W-:Y:S05]  /*3ef0*/  @P0 BRA `(.L_x_39) ;  /* 0x00000000006c0947 */ /* 0x000fea0003800000 */
[----:B------:R-:W-:-:S04]  /*3f00*/  LOP3.LUT R16, R11, 0x7ff00000, RZ, 0xc0, !PT ;  /* 0x7ff000000b107812 */ /* 0x000fc800078ec0ff */
[CC--:B------:R-:W-:Y:S02]  /*3f10*/  VIADDMNMX R12, R25.reuse, -R16.reuse, 0xb9600000, !PT ;  /* 0xb9600000190c7446 */ /* 0x0c0fe40007800910 */
[----:B------:R-:W-:Y:S02]  /*3f20*/  ISETP.GE.U32.AND P0, PT, R25, R16, PT ;  /* 0x000000101900720c */ /* 0x000fe40003f06070 */
[----:B------:R-:W-:Y:S02]  /*3f30*/  VIMNMX R12, PT, PT, R12, 0x46a00000, PT ;  /* 0x46a000000c0c7848 */ /* 0x000fe40003fe0100 */
[----:B------:R-:W-:-:S04]  /*3f40*/  SEL R13, R26, 0x63400000, !P0 ;  /* 0x634000001a0d7807 */ /* 0x000fc80004000000 */
[----:B------:R-:W-:Y:S02]  /*3f50*/  IADD3 R18, PT, PT, -R13, R12, RZ ;  /* 0x0000000c0d127210 */ /* 0x000fe40007ffe1ff */
[----:B------:R-:W-:Y:S02]  /*3f60*/  MOV R12, RZ ;  /* 0x000000ff000c7202 */ /* 0x000fe40000000f00 */
[----:B------:R-:W-:-:S06]  /*3f70*/  IADD3 R13, PT, PT, R18, 0x7fe00000, RZ ;  /* 0x7fe00000120d7810 */ /* 0x000fcc0007ffe0ff */
[----:B------:R-:W-:-:S10]  /*3f80*/  DMUL R16, R20, R12 ;  /* 0x0000000c14107228 */ /* 0x000fd40000000000 */
[----:B------:R-:W-:-:S13]  /*3f90*/  FSETP.GTU.AND P0, PT, |R17|, 1.469367938527859385e-39, PT ;  /* 0x001000001100780b */ /* 0x000fda0003f0c200 */
[----:B------:R-:W-:Y:S05]  /*3fa0*/  @P0 BRA `(.L_x_40) ;  /* 0x0000000000940947 */ /* 0x000fea0003800000 */
[----:B------:R-:W-:Y:S01]  /*3fb0*/  DFMA R8, R20, -R8, R14 ;  /* 0x800000081408722b */ /* 0x000fe2000000000e */
[----:B------:R-:W-:-:S09]  /*3fc0*/  MOV R12, RZ ;  /* 0x000000ff000c7202 */ /* 0x000fd20000000f00 */
[C---:B------:R-:W-:Y:S02]  /*3fd0*/  FSETP.NEU.AND P0, PT, R9.reuse, RZ, PT ;  /* 0x000000ff0900720b */ /* 0x040fe40003f0d000 */
[----:B------:R-:W-:-:S04]  /*3fe0*/  LOP3.LUT R11, R9, 0x80000000, R11, 0x48, !PT ;  /* 0x80000000090b7812 */ /* 0x000fc800078e480b */
[----:B------:R-:W-:-:S07]  /*3ff0*/  LOP3.LUT R13, R11, R13, RZ, 0xfc, !PT ;  /* 0x0000000d0b0d7212 */ /* 0x000fce00078efcff */
[----:B------:R-:W-:Y:S05]  /*4000*/  @!P0 BRA `(.L_x_40) ;  /* 0x00000000007c8947 */ /* 0x000fea0003800000 */
[----:B------:R-:W-:Y:S01]  /*4010*/  IADD3 R9, PT, PT, -R18, RZ, RZ ;  /* 0x000000ff12097210 */ /* 0x000fe20007ffe1ff */
[----:B------:R-:W-:Y:S01]  /*4020*/  DMUL.RP R12, R20, R12 ;  /* 0x0000000c140c7228 */ /* 0x000fe20000008000 */
[----:B------:R-:W-:-:S06]  /*4030*/  MOV R8, RZ ;  /* 0x000000ff00087202 */ /* 0x000fcc0000000f00 */
[----:B------:R-:W-:-:S03]  /*4040*/  DFMA R8, R16, -R8, R20 ;  /* 0x800000081008722b */ /* 0x000fc60000000014 */
[----:B------:R-:W-:-:S03]  /*4050*/  LOP3.LUT R11, R13, R11, RZ, 0x3c, !PT ;  /* 0x0000000b0d0b7212 */ /* 0x000fc600078e3cff */
[----:B------:R-:W-:-:S04]  /*4060*/  IADD3 R8, PT, PT, -R18, -0x43300000, RZ ;  /* 0xbcd0000012087810 */ /* 0x000fc80007ffe1ff */
[----:B------:R-:W-:-:S04]  /*4070*/  FSETP.NEU.AND P0, PT, |R9|, R8, PT ;  /* 0x000000080900720b */ /* 0x000fc80003f0d200 */
[----:B------:R-:W-:Y:S02]  /*4080*/  FSEL R16, R12, R16, !P0 ;  /* 0x000000100c107208 */ /* 0x000fe40004000000 */
[----:B------:R-:W-:Y:S01]  /*4090*/  FSEL R17, R11, R17, !P0 ;  /* 0x000000110b117208 */ /* 0x000fe20004000000 */
[----:B------:R-:W-:Y:S06]  /*40a0*/  BRA `(.L_x_40) ;  /* 0x0000000000547947 */ /* 0x000fec0003800000 */
.L_x_39:
[----:B------:R-:W-:-:S14]  /*40b0*/  DSETP.NAN.AND P0, PT, R12, R12, PT ;  /* 0x0000000c0c00722a */ /* 0x000fdc0003f08000 */
[----:B------:R-:W-:Y:S05]  /*40c0*/  @P0 BRA `(.L_x_41) ;  /* 0x0000000000440947 */ /* 0x000fea0003800000 */
[----:B------:R-:W-:-:S14]  /*40d0*/  DSETP.NAN.AND P0, PT, R10, R10, PT ;  /* 0x0000000a0a00722a */ /* 0x000fdc0003f08000 */
[----:B------:R-:W-:Y:S05]  /*40e0*/  @P0 BRA `(.L_x_42) ;  /* 0x0000000000300947 */ /* 0x000fea0003800000 */
[----:B------:R-:W-:Y:S02]  /*40f0*/  ISETP.NE.AND P0, PT, R19, R28, PT ;  /* 0x0000001c1300720c */ /* 0x000fe40003f05270 */
[----:B------:R-:W-:Y:S02]  /*4100*/  MOV R16, 0x0 ;  /* 0x0000000000107802 */ /* 0x000fe40000000f00 */
[----:B------:R-:W-:-:S09]  /*4110*/  MOV R17, 0xfff80000 ;  /* 0xfff8000000117802 */ /* 0x000fd20000000f00 */
[----:B------:R-:W-:Y:S05]  /*4120*/  @!P0 BRA `(.L_x_40) ;  /* 0x0000000000348947 */ /* 0x000fea0003800000 */
[----:B------:R-:W-:Y:S02]  /*4130*/  ISETP.NE.AND P0, PT, R19, 0x7ff00000, PT ;  /* 0x7ff000001300780c */ /* 0x000fe40003f05270 */
[----:B------:R-:W-:Y:S02]  /*4140*/  LOP3.LUT R17, R13, 0x80000000, R11, 0x48, !PT ;  /* 0x800000000d117812 */ /* 0x000fe400078e480b */
[----:B------:R-:W-:-:S13]  /*4150*/  ISETP.EQ.OR P0, PT, R28, RZ, !P0 ;  /* 0x000000ff1c00720c */ /* 0x000fda0004702670 */
[----:B------:R-:W-:Y:S02]  /*4160*/  @P0 LOP3.LUT R8, R17, 0x7ff00000, RZ, 0xfc, !PT ;  /* 0x7ff0000011080812 */ /* 0x000fe400078efcff */
[----:B------:R-:W-:Y:S02]  /*4170*/  @!P0 MOV R16, RZ ;  /* 0x000000ff00108202 */ /* 0x000fe40000000f00 */
[----:B------:R-:W-:Y:S02]  /*4180*/  @P0 MOV R16, RZ ;  /* 0x000000ff00100202 */ /* 0x000fe40000000f00 */
[----:B------:R-:W-:Y:S01]  /*4190*/  @P0 MOV R17, R8 ;  /* 0x0000000800110202 */ /* 0x000fe20000000f00 */
[----:B------:R-:W-:Y:S06]  /*41a0*/  BRA `(.L_x_40) ;  /* 0x0000000000147947 */ /* 0x000fec0003800000 */
.L_x_42:
[----:B------:R-:W-:Y:S02]  /*41b0*/  LOP3.LUT R17, R11, 0x80000, RZ, 0xfc, !PT ;  /* 0x000800000b117812 */ /* 0x000fe400078efcff */
[----:B------:R-:W-:Y:S01]  /*41c0*/  MOV R16, R10 ;  /* 0x0000000a00107202 */ /* 0x000fe20000000f00 */
[----:B------:R-:W-:Y:S06]  /*41d0*/  BRA `(.L_x_40) ;  /* 0x0000000000087947 */ /* 0x000fec0003800000 */
.L_x_41:
[----:B------:R-:W-:Y:S02]  /*41e0*/  LOP3.LUT R17, R13, 0x80000, RZ, 0xfc, !PT ;  /* 0x000800000d117812 */ /* 0x000fe400078efcff */
[----:B------:R-:W-:-:S07]  /*41f0*/  MOV R16, R12 ;  /* 0x0000000c00107202 */ /* 0x000fce0000000f00 */
.L_x_40:
[----:B------:R-:W-:Y:S05]  /*4200*/  BSYNC.RECONVERGENT B1 ;  /* 0x0000000000017941 */ /* 0x000fea0003800200 */
.L_x_38:
[----:B------:R-:W-:Y:S01]  /*4210*/  HFMA2 R9, -RZ, RZ, 0, 0 ;  /* 0x00000000ff097431 */ /* 0x000fe200000001ff */
[----:B------:R-:W-:-:S04]  /*4220*/  MOV R8, R0 ;  /* 0x0000000000087202 */ /* 0x000fc80000000f00 */
[----:B------:R-:W-:Y:S05]  /*4230*/  RET.REL.NODEC R8 `(_Z18LegalOverlayKerneliiffffiiPKfPf) ;  /* 0xffffffbc08707950 */ /* 0x000fea0003c3ffff */
        .weak           $__internal_1_$__cuda_sm3x_div_rn_noftz_f32_slowpath
        .type           $__internal_1_$__cuda_sm3x_div_rn_noftz_f32_slowpath,@function
        .size           $__internal_1_$__cuda_sm3x_div_rn_noftz_f32_slowpath,(.L_x_56 - $__internal_1_$__cuda_sm3x_div_rn_noftz_f32_slowpath)
$__internal_1_$__cuda_sm3x_div_rn_noftz_f32_slowpath:
[----:B------:R-:W-:Y:S01]  /*4240*/  SHF.R.U32.HI R11, RZ, 0x17, R9 ;  /* 0x00000017ff0b7819 */ /* 0x000fe20000011609 */
[----:B------:R-:W-:Y:S01]  /*4250*/  BSSY.RECONVERGENT B1, `(.L_x_43) ;  /* 0x0000062000017945 */ /* 0x000fe20003800200 */
[----:B------:R-:W-:Y:S02]  /*4260*/  SHF.R.U32.HI R13, RZ, 0x17, R0 ;  /* 0x00000017ff0d7819 */ /* 0x000fe40000011600 */
[----:B------:R-:W-:Y:S02]  /*4270*/  LOP3.LUT R11, R11, 0xff, RZ, 0xc0, !PT ;  /* 0x000000ff0b0b7812 */ /* 0x000fe400078ec0ff */
[----:B------:R-:W-:Y:S02]  /*4280*/  LOP3.LUT R15, R13, 0xff, RZ, 0xc0, !PT ;  /* 0x000000ff0d0f7812 */ /* 0x000fe400078ec0ff */
[----:B------:R-:W-:Y:S02]  /*4290*/  IADD3 R16, PT, PT, R11, -0x1, RZ ;  /* 0xffffffff0b107810 */ /* 0x000fe40007ffe0ff */
[----:B------:R-:W-:-:S02]  /*42a0*/  IADD3 R14, PT, PT, R15, -0x1, RZ ;  /* 0xffffffff0f0e7810 */ /* 0x000fc40007ffe0ff */
[----:B------:R-:W-:-:S04]  /*42b0*/  ISETP.GT.U32.AND P0, PT, R16, 0xfd, PT ;  /* 0x000000fd1000780c */ /* 0x000fc80003f04070 */
[----:B------:R-:W-:-:S13]  /*42c0*/  ISETP.GT.U32.OR P0, PT, R14, 0xfd, P0 ;  /* 0x000000fd0e00780c */ /* 0x000fda0000704470 */
[----:B------:R-:W-:Y:S01]  /*42d0*/  @!P0 MOV R13, RZ ;  /* 0x000000ff000d8202 */ /* 0x000fe20000000f00 */
[----:B------:R-:W-:Y:S06]  /*42e0*/  @!P0 BRA `(.L_x_44) ;  /* 0x00000000005c8947 */ /* 0x000fec0003800000 */
[----:B------:R-:W-:Y:S02]  /*42f0*/  FSETP.GTU.FTZ.AND P0, PT, |R0|, +INF , PT ;  /* 0x7f8000000000780b */ /* 0x000fe40003f1c200 */
[----:B------:R-:W-:-:S04]  /*4300*/  FSETP.GTU.FTZ.AND P1, PT, |R9|, +INF , PT ;  /* 0x7f8000000900780b */ /* 0x000fc80003f3c200 */
[----:B------:R-:W-:-:S13]  /*4310*/  PLOP3.LUT P0, PT, P0, P1, PT, 0xf8, 0x8f ;  /* 0x00000000008f781c */ /* 0x000fda0000703f70 */
[----:B------:R-:W-:Y:S05]  /*4320*/  @P0 BRA `(.L_x_45) ;  /* 0x00000004004c0947 */ /* 0x000fea0003800000 */
[----:B------:R-:W-:-:S13]  /*4330*/  LOP3.LUT P0, RZ, R9, 0x7fffffff, R0, 0xc8, !PT ;  /* 0x7fffffff09ff7812 */ /* 0x000fda000780c800 */
[----:B------:R-:W-:Y:S05]  /*4340*/  @!P0 BRA `(.L_x_46) ;  /* 0x00000004003c8947 */ /* 0x000fea0003800000 */
[C---:B------:R-:W-:Y:S02]  /*4350*/  FSETP.NEU.FTZ.AND P1, PT, |R0|.reuse, +INF , PT ;  /* 0x7f8000000000780b */ /* 0x040fe40003f3d200 */
[----:B------:R-:W-:Y:S02]  /*4360*/  FSETP.NEU.FTZ.AND P2, PT, |R9|, +INF , PT ;  /* 0x7f8000000900780b */ /* 0x000fe40003f5d200 */
[----:B------:R-:W-:-:S11]  /*4370*/  FSETP.NEU.FTZ.AND P0, PT, |R0|, +INF , PT ;  /* 0x7f8000000000780b */ /* 0x000fd60003f1d200 */
[----:B------:R-:W-:Y:S05]  /*4380*/  @!P2 BRA !P1, `(.L_x_46) ;  /* 0x00000004002ca947 */ /* 0x000fea0004800000 */
[----:B------:R-:W-:-:S04]  /*4390*/  LOP3.LUT P1, RZ, R0, 0x7fffffff, RZ, 0xc0, !PT ;  /* 0x7fffffff00ff7812 */ /* 0x000fc8000782c0ff */
[----:B------:R-:W-:-:S13]  /*43a0*/  PLOP3.LUT P1, PT, P2, P1, PT, 0x2f, 0xf2 ;  /* 0x0000000000f2781c */ /* 0x000fda0001722577 */
[----:B------:R-:W-:Y:S05]  /*43b0*/  @P1 BRA `(.L_x_47) ;  /* 0x0000000400181947 */ /* 0x000fea0003800000 */
[----:B------:R-:W-:-:S04]  /*43c0*/  LOP3.LUT P1, RZ, R9, 0x7fffffff, RZ, 0xc0, !PT ;  /* 0x7fffffff09ff7812 */ /* 0x000fc8000782c0ff */
[----:B------:R-:W-:-:S13]  /*43d0*/  PLOP3.LUT P0, PT, P0, P1, PT, 0x2f, 0xf2 ;  /* 0x0000000000f2781c */ /* 0x000fda0000702577 */
[----:B------:R-:W-:Y:S05]  /*43e0*/  @P0 BRA `(.L_x_48) ;  /* 0x0000000400000947 */ /* 0x000fea0003800000 */
[----:B------:R-:W-:Y:S02]  /*43f0*/  ISETP.GE.AND P0, PT, R14, RZ, PT ;  /* 0x000000ff0e00720c */ /* 0x000fe40003f06270 */
[----:B------:R-:W-:-:S11]  /*4400*/  ISETP.GE.AND P1, PT, R16, RZ, PT ;  /* 0x000000ff1000720c */ /* 0x000fd60003f26270 */
[----:B------:R-:W-:Y:S01]  /*4410*/  @P0 MOV R13, RZ ;  /* 0x000000ff000d0202 */ /* 0x000fe20000000f00 */
[----:B------:R-:W-:Y:S01]  /*4420*/  @!P0 FFMA R0, R0, 1.84467440737095516160e+19, RZ ;  /* 0x5f80000000008823 */ /* 0x000fe200000000ff */
[----:B------:R-:W-:Y:S01]  /*4430*/  @!P0 MOV R13, 0xffffffc0 ;  /* 0xffffffc0000d8802 */ /* 0x000fe20000000f00 */
[----:B------:R-:W-:-:S03]  /*4440*/  @!P1 FFMA R9, R9, 1.84467440737095516160e+19, RZ ;  /* 0x5f80000009099823 */ /* 0x000fc600000000ff */
[----:B------:R-:W-:-:S07]  /*4450*/  @!P1 IADD3 R13, PT, PT, R13, 0x40, RZ ;  /* 0x000000400d0d9810 */ /* 0x000fce0007ffe0ff */
.L_x_44:
[----:B------:R-:W-:Y:S01]  /*4460*/  LEA R14, R11, 0xc0800000, 0x17 ;  /* 0xc08000000b0e7811 */ /* 0x000fe200078eb8ff */
[----:B------:R-:W-:Y:S01]  /*4470*/  BSSY.RECONVERGENT B2, `(.L_x_49) ;  /* 0x0000036000027945 */ /* 0x000fe20003800200 */
[----:B------:R-:W-:Y:S02]  /*4480*/  IADD3 R15, PT, PT, R15, -0x7f, RZ ;  /* 0xffffff810f0f7810 */ /* 0x000fe40007ffe0ff */
[----:B------:R-:W-:-:S03]  /*4490*/  IADD3 R16, PT, PT, -R14, R9, RZ ;  /* 0x000000090e107210 */ /* 0x000fc60007ffe1ff */
[C---:B------:R-:W-:Y:S01]  /*44a0*/  IMAD R0, R15.reuse, -0x800000, R0 ;  /* 0xff8000000f007824 */ /* 0x040fe200078e0200 */
[----:B------:R0:W1:Y:S01]  /*44b0*/  MUFU.RCP R9, R16 ;  /* 0x0000001000097308 */ /* 0x0000620000001000 */
[----:B------:R-:W-:Y:S01]  /*44c0*/  FADD.FTZ R17, -R16, -RZ ;  /* 0x800000ff10117221 */ /* 0x000fe20000010100 */
[----:B0-----:R-:W-:-:S04]  /*44d0*/  IADD3 R16, PT, PT, R15, 0x7f, -R11 ;  /* 0x0000007f0f107810 */ /* 0x001fc80007ffe80b */
[----:B------:R-:W-:Y:S01]  /*44e0*/  IADD3 R16, PT, PT, R16, R13, RZ ;  /* 0x0000000d10107210 */ /* 0x000fe20007ffe0ff */
[----:B-1----:R-:W-:-:S04]  /*44f0*/  FFMA R14, R9, R17, 1 ;  /* 0x3f800000090e7423 */ /* 0x002fc80000000011 */
[----:B------:R-:W-:-:S04]  /*4500*/  FFMA R9, R9, R14, R9 ;  /* 0x0000000e09097223 */ /* 0x000fc80000000009 */
[----:B------:R-:W-:-:S04]  /*4510*/  FFMA R14, R0, R9, RZ ;  /* 0x00000009000e7223 */ /* 0x000fc800000000ff */
[----:B------:R-:W-:-:S04]  /*4520*/  FFMA R18, R17, R14, R0 ;  /* 0x0000000e11127223 */ /* 0x000fc80000000000 */
[----:B------:R-:W-:-:S04]  /*4530*/  FFMA R14, R9, R18, R14 ;  /* 0x00000012090e7223 */ /* 0x000fc8000000000e */
[----:B------:R-:W-:-:S04]  /*4540*/  FFMA R17, R17, R14, R0 ;  /* 0x0000000e11117223 */ /* 0x000fc80000000000 */
[----:B------:R-:W-:-:S05]  /*4550*/  FFMA R0, R9, R17, R14 ;  /* 0x0000001109007223 */ /* 0x000fca000000000e */
[----:B------:R-:W-:-:S04]  /*4560*/  SHF.R.U32.HI R11, RZ, 0x17, R0 ;  /* 0x00000017ff0b7819 */ /* 0x000fc80000011600 */
[----:B------:R-:W-:-:S04]  /*4570*/  LOP3.LUT R11, R11, 0xff, RZ, 0xc0, !PT ;  /* 0x000000ff0b0b7812 */ /* 0x000fc800078ec0ff */
[----:B------:R-:W-:-:S04]  /*4580*/  IADD3 R15, PT, PT, R11, R16, RZ ;  /* 0x000000100b0f7210 */ /* 0x000fc80007ffe0ff */
[----:B------:R-:W-:-:S04]  /*4590*/  IADD3 R11, PT, PT, R15, -0x1, RZ ;  /* 0xffffffff0f0b7810 */ /* 0x000fc80007ffe0ff */
[----:B------:R-:W-:-:S13]  /*45a0*/  ISETP.GE.U32.AND P0, PT, R11, 0xfe, PT ;  /* 0x000000fe0b00780c */ /* 0x000fda0003f06070 */
[----:B------:R-:W-:Y:S05]  /*45b0*/  @!P0 BRA `(.L_x_50) ;  /* 0x0000000000808947 */ /* 0x000fea0003800000 */
[----:B------:R-:W-:-:S13]  /*45c0*/  ISETP.GT.AND P0, PT, R15, 0xfe, PT ;  /* 0x000000fe0f00780c */ /* 0x000fda0003f04270 */
[----:B------:R-:W-:Y:S05]  /*45d0*/  @P0 BRA `(.L_x_51) ;  /* 0x00000000006c0947 */ /* 0x000fea0003800000 */
[----:B------:R-:W-:-:S13]  /*45e0*/  ISETP.GE.AND P0, PT, R15, 0x1, PT ;  /* 0x000000010f00780c */ /* 0x000fda0003f06270 */
[----:B------:R-:W-:Y:S05]  /*45f0*/  @P0 BRA `(.L_x_52) ;  /* 0x0000000000740947 */ /* 0x000fea0003800000 */
[----:B------:R-:W-:Y:S02]  /*4600*/  ISETP.GE.AND P0, PT, R15, -0x18, PT ;  /* 0xffffffe80f00780c */ /* 0x000fe40003f06270 */
[----:B------:R-:W-:-:S11]  /*4610*/  LOP3.LUT R0, R0, 0x80000000, RZ, 0xc0, !PT ;  /* 0x8000000000007812 */ /* 0x000fd600078ec0ff */
[----:B------:R-:W-:Y:S05]  /*4620*/  @!P0 BRA `(.L_x_52) ;  /* 0x0000000000688947 */ /* 0x000fea0003800000 */
[-CC-:B------:R-:W-:Y:S01]  /*4630*/  FFMA.RZ R11, R9, R17.reuse, R14.reuse ;  /* 0x00000011090b7223 */ /* 0x180fe2000000c00e */
[C---:B------:R-:W-:Y:S02]  /*4640*/  IADD3 R16, PT, PT, R15.reuse, 0x20, RZ ;  /* 0x000000200f107810 */ /* 0x040fe40007ffe0ff */
[----:B------:R-:W-:Y:S02]  /*4650*/  ISETP.NE.AND P2, PT, R15, RZ, PT ;  /* 0x000000ff0f00720c */ /* 0x000fe40003f45270 */
[----:B------:R-:W-:Y:S01]  /*4660*/  LOP3.LUT R13, R11, 0x7fffff, RZ, 0xc0, !PT ;  /* 0x007fffff0b0d7812 */ /* 0x000fe200078ec0ff */
[CCC-:B------:R-:W-:Y:S01]  /*4670*/  FFMA.RP R11, R9.reuse, R17.reuse, R14.reuse ;  /* 0x00000011090b7223 */ /* 0x1c0fe2000000800e */
[----:B------:R-:W-:Y:S01]  /*4680*/  FFMA.RM R14, R9, R17, R14 ;  /* 0x00000011090e7223 */ /* 0x000fe2000000400e */
[----:B------:R-:W-:Y:S02]  /*4690*/  ISETP.NE.AND P1, PT, R15, RZ, PT ;  /* 0x000000ff0f00720c */ /* 0x000fe40003f25270 */
[----:B------:R-:W-:-:S02]  /*46a0*/  LOP3.LUT R13, R13, 0x800000, RZ, 0xfc, !PT ;  /* 0x008000000d0d7812 */ /* 0x000fc400078efcff */
[----:B------:R-:W-:Y:S02]  /*46b0*/  IADD3 R9, PT, PT, -R15, RZ, RZ ;  /* 0x000000ff0f097210 */ /* 0x000fe40007ffe1ff */
[----:B------:R-:W-:Y:S02]  /*46c0*/  SHF.L.U32 R16, R13, R16, RZ ;  /* 0x000000100d107219 */ /* 0x000fe400000006ff */
[----:B------:R-:W-:Y:S02]  /*46d0*/  FSETP.NEU.FTZ.AND P0, PT, R11, R14, PT ;  /* 0x0000000e0b00720b */ /* 0x000fe40003f1d000 */
[----:B------:R-:W-:Y:S02]  /*46e0*/  SEL R14, R9, RZ, P2 ;  /* 0x000000ff090e7207 */ /* 0x000fe40001000000 */
[----:B------:R-:W-:Y:S02]  /*46f0*/  ISETP.NE.AND P1, PT, R16, RZ, P1 ;  /* 0x000000ff1000720c */ /* 0x000fe40000f25270 */
[----:B------:R-:W-:-:S02]  /*4700*/  SHF.R.U32.HI R14, RZ, R14, R13 ;  /* 0x0000000eff0e7219 */ /* 0x000fc4000001160d */
[----:B------:R-:W-:Y:S02]  /*4710*/  PLOP3.LUT P0, PT, P0, P1, PT, 0xf8, 0x8f ;  /* 0x00000000008f781c */ /* 0x000fe40000703f70 */
[----:B------:R-:W-:Y:S02]  /*4720*/  SHF.R.U32.HI R16, RZ, 0x1, R14 ;  /* 0x00000001ff107819 */ /* 0x000fe4000001160e */
[----:B------:R-:W-:-:S04]  /*4730*/  SEL R9, RZ, 0x1, !P0 ;  /* 0x00000001ff097807 */ /* 0x000fc80004000000 */
[----:B------:R-:W-:-:S04]  /*4740*/  LOP3.LUT R9, R9, 0x1, R16, 0xf8, !PT ;  /* 0x0000000109097812 */ /* 0x000fc800078ef810 */
[----:B------:R-:W-:-:S04]  /*4750*/  LOP3.LUT R9, R9, R14, RZ, 0xc0, !PT ;  /* 0x0000000e09097212 */ /* 0x000fc800078ec0ff */
[----:B------:R-:W-:-:S04]  /*4760*/  IADD3 R9, PT, PT, R16, R9, RZ ;  /* 0x0000000910097210 */ /* 0x000fc80007ffe0ff */
[----:B------:R-:W-:Y:S01]  /*4770*/  LOP3.LUT R0, R9, R0, RZ, 0xfc, !PT ;  /* 0x0000000009007212 */ /* 0x000fe200078efcff */
[----:B------:R-:W-:Y:S06]  /*4780*/  BRA `(.L_x_52) ;  /* 0x0000000000107947 */ /* 0x000fec0003800000 */
.L_x_51:
[----:B------:R-:W-:-:S04]  /*4790*/  LOP3.LUT R0, R0, 0x80000000, RZ, 0xc0, !PT ;  /* 0x8000000000007812 */ /* 0x000fc800078ec0ff */
[----:B------:R-:W-:Y:S01]  /*47a0*/  LOP3.LUT R0, R0, 0x7f800000, RZ, 0xfc, !PT ;  /* 0x7f80000000007812 */ /* 0x000fe200078efcff */
[----:B------:R-:W-:Y:S06]  /*47b0*/  BRA `(.L_x_52) ;  /* 0x0000000000047947 */ /* 0x000fec0003800000 */
.L_x_50:
[----:B------:R-:W-:-:S07]  /*47c0*/  LEA R0, R16, R0, 0x17 ;  /* 0x0000000010007211 */ /* 0x000fce00078eb8ff */
.L_x_52:
[----:B------:R-:W-:Y:S05]  /*47d0*/  BSYNC.RECONVERGENT B2 ;  /* 0x0000000000027941 */ /* 0x000fea0003800200 */
.L_x_49:
[----:B------:R-:W-:Y:S05]  /*47e0*/  BRA `(.L_x_53) ;  /* 0x0000000000207947 */ /* 0x000fea0003800000 */
.L_x_48:
[----:B------:R-:W-:-:S04]  /*47f0*/  LOP3.LUT R0, R9, 0x80000000, R0, 0x48, !PT ;  /* 0x8000000009007812 */ /* 0x000fc800078e4800 */
[----:B------:R-:W-:Y:S01]  /*4800*/  LOP3.LUT R0, R0, 0x7f800000, RZ, 0xfc, !PT ;  /* 0x7f80000000007812 */ /* 0x000fe200078efcff */
[----:B------:R-:W-:Y:S06]  /*4810*/  BRA `(.L_x_53) ;  /* 0x0000000000147947 */ /* 0x000fec0003800000 */
.L_x_47:
[----:B------:R-:W-:Y:S01]  /*4820*/  LOP3.LUT R0, R9, 0x80000000, R0, 0x48, !PT ;  /* 0x8000000009007812 */ /* 0x000fe200078e4800 */
[----:B------:R-:W-:Y:S06]  /*4830*/  BRA `(.L_x_53) ;  /* 0x00000000000c7947 */ /* 0x000fec0003800000 */
.L_x_46:
[----:B------:R-:W0:Y:S01]  /*4840*/  MUFU.RSQ R0, -QNAN ;  /* 0xffc0000000007908 */ /* 0x000e220000001400 */
[----:B------:R-:W-:Y:S05]  /*4850*/  BRA `(.L_x_53) ;  /* 0x0000000000047947 */ /* 0x000fea0003800000 */
.L_x_45:
[----:B------:R-:W-:-:S07]  /*4860*/  FADD.FTZ R0, R0, R9 ;  /* 0x0000000900007221 */ /* 0x000fce0000010000 */
.L_x_53:
[----:B------:R-:W-:Y:S05]  /*4870*/  BSYNC.RECONVERGENT B1 ;  /* 0x0000000000017941 */ /* 0x000fea0003800200 */
.L_x_43:
[----:B------:R-:W-:Y:S01]  /*4880*/  HFMA2 R13, -RZ, RZ, 0, 0 ;  /* 0x00000000ff0d7431 */ /* 0x000fe200000001ff */
[----:B0-----:R-:W-:-:S03]  /*4890*/  MOV R9, R0 ;  /* 0x0000000000097202 */ /* 0x001fc60000000f00 */
[----:B------:R-:W-:Y:S05]  /*48a0*/  RET.REL.NODEC R12 `(_Z18LegalOverlayKerneliiffffiiPKfPf) ;  /* 0xffffffb40cd47950 */ /* 0x000fea0003c3ffff */
.L_x_54:
[----:B------:R-:W-:-:S00]  /*48b0*/  BRA `(.L_x_54) ;  /* 0xfffffffc00fc7947 */ /* 0x000fc0000383ffff */
[----:B------:R-:W-:-:S00]  /*48c0*/  NOP ;  /* 0x0000000000007918 */ /* 0x000fc00000000000 */
        /* <DEDUP_REMOVED lines=11> */
.L_x_56:


//--------------------- .nv.shared.reserved.0     --------------------------
	.section	.nv.shared.reserved.0,"aw",@nobits
	.weak		__nv_reservedSMEM_offset_0_alias
	.size		__nv_reservedSMEM_offset_0_alias, 0, 64
	.other		__nv_reservedSMEM_offset_0_alias,@"STO_CUDA_RESERVED_SHARED STV_DEFAULT"
__nv_reservedSMEM_offset_0_alias:
	.zero		0
	.zero		64


//--------------------- .nv.constant0._Z18LegalOverlayKerneliiffffiiPKfPf --------------------------
	.section	.nv.constant0._Z18LegalOverlayKerneliiffffiiPKfPf,"a",@progbits
	.sectionflags	@""
	.align	4
.nv.constant0._Z18LegalOverlayKerneliiffffiiPKfPf:
	.zero		944


//--------------------- SYMBOLS --------------------------

	.type		.nv.reservedSmem.offset0,@object
	.size		.nv.reservedSmem.offset0,0x4
